def attn_fwd(
    Q,
    K,
    V,
    Out,
    Lse,
    sm_scale,
    stride_qz,
    stride_qh,
    stride_qm,
    stride_qk,
    stride_kz,
    stride_kh,
    stride_kn,
    stride_kk,
    stride_vz,
    stride_vh,
    stride_vn,
    stride_vk,
    stride_oz,
    stride_oh,
    stride_om,
    stride_ok,
    seqlen_q,
    seqlen_k,
    BLOCK_M: tl.constexpr,
    BLOCK_N: tl.constexpr,
    HEAD_DIM: tl.constexpr,
    CAUSAL: tl.constexpr,
):
    start_m = tl.program_id(0)
    off_hz = tl.program_id(1)
    q_off = off_hz * stride_qh
    k_off = off_hz * stride_kh
    v_off = off_hz * stride_vh
    offs_m = start_m * BLOCK_M + tl.arange(0, BLOCK_M)
    offs_d = tl.arange(0, HEAD_DIM)
    offs_n = tl.arange(0, BLOCK_N)
    q_ptrs = Q + q_off + offs_m[:, None] * stride_qm + offs_d[None, :] * stride_qk
    k_ptrs = K + k_off + offs_d[:, None] * stride_kk + offs_n[None, :] * stride_kn
    v_ptrs = V + v_off + offs_n[:, None] * stride_vn + offs_d[None, :] * stride_vk
    m_i = tl.full([BLOCK_M], float("-inf"), dtype=tl.float32)
    l_i = tl.zeros([BLOCK_M], dtype=tl.float32) + 1.0
    acc = tl.zeros([BLOCK_M, HEAD_DIM], dtype=tl.float32)
    q = tl.load(q_ptrs)
    acc, l_i, m_i = _attn_fwd_inner(
        acc,
        l_i,
        m_i,
        q,
        k_ptrs,
        v_ptrs,
        sm_scale,
        stride_kn,
        stride_vn,
        start_m,
        seqlen_k,
        BLOCK_M,
        BLOCK_N,
        HEAD_DIM,
        CAUSAL,
    )
    acc = acc / l_i[:, None]
    lse = m_i + tl.math.log2(l_i) / 1.4426950408889634
    o_ptrs = (
        Out
        + off_hz * stride_oh
        + offs_m[:, None] * stride_om
        + offs_d[None, :] * stride_ok
    )
    tl.store(o_ptrs, acc.to(Out.dtype.element_ty))
    tl.store(Lse + off_hz * seqlen_q + offs_m, lse)

# config = {"BLOCK_M": 32, "BLOCK_N": 128, "HEAD_DIM": 128, "arch": "sm_100", "causal": true, "dtype": "fp16", "num_stages": 4, "num_warps": 8}
# arch = sm_100


// ===== COMPILED SASS (sm_100a) =====

	.target	sm_100a

	.elftype	@"ET_EXEC"


//--------------------- .note.nv.tkinfo           --------------------------
	.section	.note.nv.tkinfo,"",@"SHT_NOTE"
	.sectionflags	@"SHF_NOTE_NV_TKINFO"
	.tkinfo
        /*0018*/ 	.word	0x00000081
        /*0030*/ 	.string	""
        /*0030*/ 	.string	"ptxas-blackwell"
        /*0030*/ 	.string	"Cuda compilation tools, release 12.9, V12.9.86"
        /*0030*/ 	.string	"Build cuda_12.9.r12.9/compiler.36037853_0"
        /*0030*/ 	.string	"-v  -suppress-debug-info  -lineinfo  -arch sm_100a "



//--------------------- .note.nv.cuver            --------------------------
	.section	.note.nv.cuver,"",@"SHT_NOTE"
	.sectionflags	@"SHF_NOTE_NV_CUVER"
        /*0018*/ 	.short	0x0001
        /*001a*/ 	.short	0x0064
        /*001c*/ 	.short	0x0001
        /*001e*/ 	.short	0x0000
        /*0020*/ 	.short	0x0001
        /*0022*/ 	.short	0x0000


//--------------------- .nv.info                  --------------------------
	.section	.nv.info,"",@"SHT_CUDA_INFO"
	.align	4


	//----- nvinfo : EIATTR_REGCOUNT
	.align		4
        /*0000*/ 	.byte	0x04, 0x2f
        /*0002*/ 	.short	(.L_2 - .L_1)
	.align		4
.L_1:
        /*0004*/ 	.word	index@(attn_fwd)
        /*0008*/ 	.word	0x000000ff


	//----- nvinfo : EIATTR_FRAME_SIZE
	.align		4
.L_2:
        /*000c*/ 	.byte	0x04, 0x11
        /*000e*/ 	.short	(.L_4 - .L_3)
	.align		4
.L_3:
        /*0010*/ 	.word	index@(attn_fwd)
        /*0014*/ 	.word	0x00000218


	//----- nvinfo : EIATTR_MIN_STACK_SIZE
	.align		4
.L_4:
        /*0018*/ 	.byte	0x04, 0x12
        /*001a*/ 	.short	(.L_6 - .L_5)
	.align		4
.L_5:
        /*001c*/ 	.word	index@(attn_fwd)
        /*0020*/ 	.word	0x00000218
.L_6:


//--------------------- .nv.info.attn_fwd         --------------------------
	.section	.nv.info.attn_fwd,"",@"SHT_CUDA_INFO"
	.sectionflags	@""
	.align	4


	//----- nvinfo : EIATTR_CUDA_API_VERSION
	.align		4
        /*0000*/ 	.byte	0x04, 0x37
        /*0002*/ 	.short	(.L_8 - .L_7)
.L_7:
        /*0004*/ 	.word	0x00000081


	//----- nvinfo : EIATTR_KPARAM_INFO
	.align		4
.L_8:
        /*0008*/ 	.byte	0x04, 0x17
        /*000a*/ 	.short	(.L_10 - .L_9)
.L_9:
        /*000c*/ 	.word	0x00000000
        /*0010*/ 	.short	0x0019
        /*0012*/ 	.short	0x0080
        /*0014*/ 	.byte	0x00, 0xf4, 0x21, 0x00


	//----- nvinfo : EIATTR_KPARAM_INFO
	.align		4
.L_10:
        /*0018*/ 	.byte	0x04, 0x17
        /*001a*/ 	.short	(.L_12 - .L_11)
.L_11:
        /*001c*/ 	.word	0x00000000
        /*0020*/ 	.short	0x0018
        /*0022*/ 	.short	0x0078
        /*0024*/ 	.byte	0x00, 0xf4, 0x21, 0x00


	//----- nvinfo : EIATTR_KPARAM_INFO
	.align		4
.L_12:
        /*0028*/ 	.byte	0x04, 0x17
        /*002a*/ 	.short	(.L_14 - .L_13)
.L_13:
        /*002c*/ 	.word	0x00000000
        /*0030*/ 	.short	0x0017
        /*0032*/ 	.short	0x0070
        /*0034*/ 	.byte	0x00, 0xf0, 0x11, 0x00


	//----- nvinfo : EIATTR_KPARAM_INFO
	.align		4
.L_14:
        /*0038*/ 	.byte	0x04, 0x17
        /*003a*/ 	.short	(.L_16 - .L_15)
.L_15:
        /*003c*/ 	.word	0x00000000
        /*0040*/ 	.short	0x0016
        /*0042*/ 	.short	0x006c
        /*0044*/ 	.byte	0x00, 0xf0, 0x11, 0x00


	//----- nvinfo : EIATTR_KPARAM_INFO
	.align		4
.L_16:
        /*0048*/ 	.byte	0x04, 0x17
        /*004a*/ 	.short	(.L_18 - .L_17)
.L_17:
        /*004c*/ 	.word	0x00000000
        /*0050*/ 	.short	0x0015
        /*0052*/ 	.short	0x0068
        /*0054*/ 	.byte	0x00, 0xf0, 0x11, 0x00


	//----- nvinfo : EIATTR_KPARAM_INFO
	.align		4
.L_18:
        /*0058*/ 	.byte	0x04, 0x17
        /*005a*/ 	.short	(.L_20 - .L_19)
.L_19:
        /*005c*/ 	.word	0x00000000
        /*0060*/ 	.short	0x0014
        /*0062*/ 	.short	0x0064
        /*0064*/ 	.byte	0x00, 0xf0, 0x11, 0x00


	//----- nvinfo : EIATTR_KPARAM_INFO
	.align		4
.L_20:
        /*0068*/ 	.byte	0x04, 0x17
        /*006a*/ 	.short	(.L_22 - .L_21)
.L_21:
        /*006c*/ 	.word	0x00000000
        /*0070*/ 	.short	0x0013
        /*0072*/ 	.short	0x0060
        /*0074*/ 	.byte	0x00, 0xf0, 0x11, 0x00


	//----- nvinfo : EIATTR_KPARAM_INFO
	.align		4
.L_22:
        /*0078*/ 	.byte	0x04, 0x17
        /*007a*/ 	.short	(.L_24 - .L_23)
.L_23:
        /*007c*/ 	.word	0x00000000
        /*0080*/ 	.short	0x0012
        /*0082*/ 	.short	0x005c
        /*0084*/ 	.byte	0x00, 0xf0, 0x11, 0x00


	//----- nvinfo : EIATTR_KPARAM_INFO
	.align		4
.L_24:
        /*0088*/ 	.byte	0x04, 0x17
        /*008a*/ 	.short	(.L_26 - .L_25)
.L_25:
        /*008c*/ 	.word	0x00000000
        /*0090*/ 	.short	0x0011
        /*0092*/ 	.short	0x0058
        /*0094*/ 	.byte	0x00, 0xf0, 0x11, 0x00


	//----- nvinfo : EIATTR_KPARAM_INFO
	.align		4
.L_26:
        /*0098*/ 	.byte	0x04, 0x17
        /*009a*/ 	.short	(.L_28 - .L_27)
.L_27:
        /*009c*/ 	.word	0x00000000
        /*00a0*/ 	.short	0x0010
        /*00a2*/ 	.short	0x0054
        /*00a4*/ 	.byte	0x00, 0xf0, 0x11, 0x00


	//----- nvinfo : EIATTR_KPARAM_INFO
	.align		4
.L_28:
        /*00a8*/ 	.byte	0x04, 0x17
        /*00aa*/ 	.short	(.L_30 - .L_29)
.L_29:
        /*00ac*/ 	.word	0x00000000
        /*00b0*/ 	.short	0x000f
        /*00b2*/ 	.short	0x0050
        /*00b4*/ 	.byte	0x00, 0xf0, 0x11, 0x00


	//----- nvinfo : EIATTR_KPARAM_INFO
	.align		4
.L_30:
        /*00b8*/ 	.byte	0x04, 0x17
        /*00ba*/ 	.short	(.L_32 - .L_31)
.L_31:
        /*00bc*/ 	.word	0x00000000
        /*00c0*/ 	.short	0x000e
        /*00c2*/ 	.short	0x004c
        /*00c4*/ 	.byte	0x00, 0xf0, 0x11, 0x00


	//----- nvinfo : EIATTR_KPARAM_INFO
	.align		4
.L_32:
        /*00c8*/ 	.byte	0x04, 0x17
        /*00ca*/ 	.short	(.L_34 - .L_33)
.L_33:
        /*00cc*/ 	.word	0x00000000
        /*00d0*/ 	.short	0x000d
        /*00d2*/ 	.short	0x0048
        /*00d4*/ 	.byte	0x00, 0xf0, 0x11, 0x00


	//----- nvinfo : EIATTR_KPARAM_INFO
	.align		4
.L_34:
        /*00d8*/ 	.byte	0x04, 0x17
        /*00da*/ 	.short	(.L_36 - .L_35)
.L_35:
        /*00dc*/ 	.word	0x00000000
        /*00e0*/ 	.short	0x000c
        /*00e2*/ 	.short	0x0044
        /*00e4*/ 	.byte	0x00, 0xf0, 0x11, 0x00


	//----- nvinfo : EIATTR_KPARAM_INFO
	.align		4
.L_36:
        /*00e8*/ 	.byte	0x04, 0x17
        /*00ea*/ 	.short	(.L_38 - .L_37)
.L_37:
        /*00ec*/ 	.word	0x00000000
        /*00f0*/ 	.short	0x000b
        /*00f2*/ 	.short	0x0040
        /*00f4*/ 	.byte	0x00, 0xf0, 0x11, 0x00


	//----- nvinfo : EIATTR_KPARAM_INFO
	.align		4
.L_38:
        /*00f8*/ 	.byte	0x04, 0x17
        /*00fa*/ 	.short	(.L_40 - .L_39)
.L_39:
        /*00fc*/ 	.word	0x00000000
        /*0100*/ 	.short	0x000a
        /*0102*/ 	.short	0x003c
        /*0104*/ 	.byte	0x00, 0xf0, 0x11, 0x00


	//----- nvinfo : EIATTR_KPARAM_INFO
	.align		4
.L_40:
        /*0108*/ 	.byte	0x04, 0x17
        /*010a*/ 	.short	(.L_42 - .L_41)
.L_41:
        /*010c*/ 	.word	0x00000000
        /*0110*/ 	.short	0x0009
        /*0112*/ 	.short	0x0038
        /*0114*/ 	.byte	0x00, 0xf0, 0x11, 0x00


	//----- nvinfo : EIATTR_KPARAM_INFO
	.align		4
.L_42:
        /*0118*/ 	.byte	0x04, 0x17
        /*011a*/ 	.short	(.L_44 - .L_43)
.L_43:
        /*011c*/ 	.word	0x00000000
        /*0120*/ 	.short	0x0008
        /*0122*/ 	.short	0x0034
        /*0124*/ 	.byte	0x00, 0xf0, 0x11, 0x00


	//----- nvinfo : EIATTR_KPARAM_INFO
	.align		4
.L_44:
        /*0128*/ 	.byte	0x04, 0x17
        /*012a*/ 	.short	(.L_46 - .L_45)
.L_45:
        /*012c*/ 	.word	0x00000000
        /*0130*/ 	.short	0x0007
        /*0132*/ 	.short	0x0030
        /*0134*/ 	.byte	0x00, 0xf0, 0x11, 0x00


	//----- nvinfo : EIATTR_KPARAM_INFO
	.align		4
.L_46:
        /*0138*/ 	.byte	0x04, 0x17
        /*013a*/ 	.short	(.L_48 - .L_47)
.L_47:
        /*013c*/ 	.word	0x00000000
        /*0140*/ 	.short	0x0006
        /*0142*/ 	.short	0x002c
        /*0144*/ 	.byte	0x00, 0xf0, 0x11, 0x00


	//----- nvinfo : EIATTR_KPARAM_INFO
	.align		4
.L_48:
        /*0148*/ 	.byte	0x04, 0x17
        /*014a*/ 	.short	(.L_50 - .L_49)
.L_49:
        /*014c*/ 	.word	0x00000000
        /*0150*/ 	.short	0x0005
        /*0152*/ 	.short	0x0028
        /*0154*/ 	.byte	0x00, 0xf0, 0x11, 0x00


	//----- nvinfo : EIATTR_KPARAM_INFO
	.align		4
.L_50:
        /*0158*/ 	.byte	0x04, 0x17
        /*015a*/ 	.short	(.L_52 - .L_51)
.L_51:
        /*015c*/ 	.word	0x00000000
        /*0160*/ 	.short	0x0004
        /*0162*/ 	.short	0x0020
        /*0164*/ 	.byte	0x00, 0xf4, 0x21, 0x00


	//----- nvinfo : EIATTR_KPARAM_INFO
	.align		4
.L_52:
        /*0168*/ 	.byte	0x04, 0x17
        /*016a*/ 	.short	(.L_54 - .L_53)
.L_53:
        /*016c*/ 	.word	0x00000000
        /*0170*/ 	.short	0x0003
        /*0172*/ 	.short	0x0018
        /*0174*/ 	.byte	0x00, 0xf4, 0x21, 0x00


	//----- nvinfo : EIATTR_KPARAM_INFO
	.align		4
.L_54:
        /*0178*/ 	.byte	0x04, 0x17
        /*017a*/ 	.short	(.L_56 - .L_55)
.L_55:
        /*017c*/ 	.word	0x00000000
        /*0180*/ 	.short	0x0002
        /*0182*/ 	.short	0x0010
        /*0184*/ 	.byte	0x00, 0xf4, 0x21, 0x00


	//----- nvinfo : EIATTR_KPARAM_INFO
	.align		4
.L_56:
        /*0188*/ 	.byte	0x04, 0x17
        /*018a*/ 	.short	(.L_58 - .L_57)
.L_57:
        /*018c*/ 	.word	0x00000000
        /*0190*/ 	.short	0x0001
        /*0192*/ 	.short	0x0008
        /*0194*/ 	.byte	0x00, 0xf4, 0x21, 0x00


	//----- nvinfo : EIATTR_KPARAM_INFO
	.align		4
.L_58:
        /*0198*/ 	.byte	0x04, 0x17
        /*019a*/ 	.short	(.L_60 - .L_59)
.L_59:
        /*019c*/ 	.word	0x00000000
        /*01a0*/ 	.short	0x0000
        /*01a2*/ 	.short	0x0000
        /*01a4*/ 	.byte	0x00, 0xf4, 0x21, 0x00


	//----- nvinfo : EIATTR_SPARSE_MMA_MASK
	.align		4
.L_60:
        /*01a8*/ 	.byte	0x03, 0x50
        /*01aa*/ 	.short	0x0000


	//----- nvinfo : EIATTR_MAXREG_COUNT
	.align		4
        /*01ac*/ 	.byte	0x03, 0x1b
        /*01ae*/ 	.short	0x00ff


	//----- nvinfo : EIATTR_NUM_BARRIERS
	.align		4
        /*01b0*/ 	.byte	0x02, 0x4c
        /*01b2*/ 	.byte	0x01
	.zero		1


	//----- nvinfo : EIATTR_ANNOTATIONS
	.align		4
        /*01b4*/ 	.byte	0x04, 0x55
        /*01b6*/ 	.short	(.L_62 - .L_61)


	//   ....[0]....
.L_61:
        /*01b8*/ 	.word	0x00000001
        /*01bc*/ 	.byte	0x50, 0x0c, 0x00, 0x00, 0x01, 0x00, 0x00, 0x00, 0x90, 0x0c, 0x00, 0x00, 0x01, 0x00, 0x00, 0x00
        /* <DEDUP_REMOVED lines=65> */
        /*05dc*/ 	.byte	0x00, 0x54, 0x00, 0x00, 0x01, 0x00, 0x00, 0x00, 0x10, 0x54, 0x00, 0x00


	//----- nvinfo : EIATTR_COOP_GROUP_MASK_REGIDS
	.align		4
.L_62:
        /*05e8*/ 	.byte	0x04, 0x29
        /*05ea*/ 	.short	(.L_64 - .L_63)


	//   ....[0]....
.L_63:
        /*05ec*/ 	.word	0xffffffff


	//   ....[1]....
        /*05f0*/ 	.word	0xffffffff


	//   ....[2]....
        /*05f4*/ 	.word	0xffffffff


	//   ....[3]....
        /*05f8*/ 	.word	0xffffffff


	//   ....[4]....
        /*05fc*/ 	.word	0xffffffff


	//   ....[5]....
        /*0600*/ 	.word	0xffffffff


	//   ....[6]....
        /*0604*/ 	.word	0xffffffff


	//   ....[7]....
        /*0608*/ 	.word	0xffffffff


	//   ....[8]....
        /*060c*/ 	.word	0xffffffff


	//   ....[9]....
        /*0610*/ 	.word	0xffffffff


	//   ....[10]....
        /*0614*/ 	.word	0xffffffff


	//   ....[11]....
        /*0618*/ 	.word	0xffffffff


	//   ....[12]....
        /*061c*/ 	.word	0xffffffff


	//   ....[13]....
        /*0620*/ 	.word	0xffffffff


	//   ....[14]....
        /*0624*/ 	.word	0xffffffff


	//   ....[15]....
        /*0628*/ 	.word	0xffffffff


	//   ....[16]....
        /*062c*/ 	.word	0xffffffff


	//   ....[17]....
        /*0630*/ 	.word	0xffffffff


	//   ....[18]....
        /*0634*/ 	.word	0xffffffff


	//   ....[19]....
        /*0638*/ 	.word	0xffffffff


	//   ....[20]....
        /*063c*/ 	.word	0xffffffff


	//   ....[21]....
        /*0640*/ 	.word	0xffffffff


	//----- nvinfo : EIATTR_COOP_GROUP_INSTR_OFFSETS
	.align		4
.L_64:
        /*0644*/ 	.byte	0x04, 0x28
        /*0646*/ 	.short	(.L_66 - .L_65)


	//   ....[0]....
.L_65:
        /*0648*/ 	.word	0x00003e80


	//   ....[1]....
        /*064c*/ 	.word	0x00003e90


	//   ....[2]....
        /*0650*/ 	.word	0x00003ea0


	//   ....[3]....
        /*0654*/ 	.word	0x00003eb0


	//   ....[4]....
        /*0658*/ 	.word	0x00003f00


	//   ....[5]....
        /*065c*/ 	.word	0x00003f10


	//   ....[6]....
        /*0660*/ 	.word	0x00003f20


	//   ....[7]....
        /*0664*/ 	.word	0x00003f30


	//   ....[8]....
        /*0668*/ 	.word	0x000040c0


	//   ....[9]....
        /*066c*/ 	.word	0x000040e0


	//   ....[10]....
        /*0670*/ 	.word	0x00004100


	//   ....[11]....
        /*0674*/ 	.word	0x00004400


	//   ....[12]....
        /*0678*/ 	.word	0x00004570


	//   ....[13]....
        /*067c*/ 	.word	0x000045e0


	//   ....[14]....
        /*0680*/ 	.word	0x00004660


	//   ....[15]....
        /*0684*/ 	.word	0x00004690


	//   ....[16]....
        /*0688*/ 	.word	0x000046b0


	//   ....[17]....
        /*068c*/ 	.word	0x000046f0


	//   ....[18]....
        /*0690*/ 	.word	0x00004710


	//   ....[19]....
        /*0694*/ 	.word	0x000048f0


	//   ....[20]....
        /*0698*/ 	.word	0x00004970


	//   ....[21]....
        /*069c*/ 	.word	0x000049f0


	//----- nvinfo : EIATTR_VRC_CTA_INIT_COUNT
	.align		4
.L_66:
        /*06a0*/ 	.byte	0x02, 0x4a
	.zero		1
	.zero		1


	//----- nvinfo : EIATTR_EXIT_INSTR_OFFSETS
	.align		4
        /*06a4*/ 	.byte	0x04, 0x1c
        /*06a6*/ 	.short	(.L_68 - .L_67)


	//   ....[0]....
.L_67:
        /*06a8*/ 	.word	0x00007590


	//   ....[1]....
        /*06ac*/ 	.word	0x000075c0


	//----- nvinfo : EIATTR_REQNTID
	.align		4
.L_68:
        /*06b0*/ 	.byte	0x04, 0x10
        /*06b2*/ 	.short	(.L_70 - .L_69)
.L_69:
        /*06b4*/ 	.word	0x00000100
        /*06b8*/ 	.word	0x00000001
        /*06bc*/ 	.word	0x00000001


	//----- nvinfo : EIATTR_CRS_STACK_SIZE
	.align		4
.L_70:
        /*06c0*/ 	.byte	0x04, 0x1e
        /*06c2*/ 	.short	(.L_72 - .L_71)
.L_71:
        /*06c4*/ 	.word	0x00000000


	//----- nvinfo : EIATTR_CBANK_PARAM_SIZE
	.align		4
.L_72:
        /*06c8*/ 	.byte	0x03, 0x19
        /*06ca*/ 	.short	0x0088


	//----- nvinfo : EIATTR_PARAM_CBANK
	.align		4
        /*06cc*/ 	.byte	0x04, 0x0a
        /*06ce*/ 	.short	(.L_74 - .L_73)
	.align		4
.L_73:
        /*06d0*/ 	.word	index@(.nv.constant0.attn_fwd)
        /*06d4*/ 	.short	0x0380
        /*06d6*/ 	.short	0x0088


	//----- nvinfo : EIATTR_SW_WAR
	.align		4
.L_74:
        /*06d8*/ 	.byte	0x04, 0x36
        /*06da*/ 	.short	(.L_76 - .L_75)
.L_75:
        /*06dc*/ 	.word	0x00000008
.L_76:


//--------------------- .nv.compat                --------------------------
	.section	.nv.compat,"",@"SHT_CUDA_COMPAT_INFO"
	.align	4
        /*0000*/ 	.byte	0x02, 0x02, 0x01, 0x00, 0x02, 0x05, 0x05, 0x00, 0x02, 0x03, 0x00, 0x00, 0x02, 0x06, 0x01, 0x00


//--------------------- .nv.callgraph             --------------------------
	.section	.nv.callgraph,"",@"SHT_CUDA_CALLGRAPH"
	.align	4
	.sectionentsize	8
	.align		4
        /*0000*/ 	.word	0x00000000
	.align		4
        /*0004*/ 	.word	0xffffffff
	.align		4
        /*0008*/ 	.word	0x00000000
	.align		4
        /*000c*/ 	.word	0xfffffffe
	.align		4
        /*0010*/ 	.word	0x00000000
	.align		4
        /*0014*/ 	.word	0xfffffffd
	.align		4
        /*0018*/ 	.word	0x00000000
	.align		4
        /*001c*/ 	.word	0xfffffffc


//--------------------- .nv.constant4             --------------------------
	.section	.nv.constant4,"a",@progbits
	.align	8
	.align		8
.nv.constant4:
        /*0000*/ 	.dword	_$_str


//--------------------- .text.attn_fwd            --------------------------
	.section	.text.attn_fwd,"ax",@progbits
	.align	128
        .global         attn_fwd
        .type           attn_fwd,@function
        .size           attn_fwd,(.L_x_11 - attn_fwd)
        .other          attn_fwd,@"STO_CUDA_ENTRY STV_DEFAULT"
attn_fwd:
.text.attn_fwd:
[----:B------:R-:W0:Y:S01]  /*0000*/  LDC R1, c[0x0][0x37c] ;  /* 0x0000df00ff017b82 */ /* 0x000e220000000800 */
[----:B------:R-:W1:Y:S07]  /*0010*/  S2R R103, SR_CTAID.X ;  /* 0x0000000000677919 */ /* 0x000e6e0000002500 */
[----:B------:R-:W2:Y:S01]  /*0020*/  S2UR UR12, SR_CTAID.Y ;  /* 0x00000000000c79c3 */ /* 0x000ea20000002600 */
[----:B------:R-:W2:Y:S01]  /*0030*/  LDCU.64 UR4, c[0x0][0x3b0] ;  /* 0x00007600ff0477ac */ /* 0x000ea20008000a00 */
[----:B0-----:R-:W-:Y:S01]  /*0040*/  VIADD R1, R1, 0xfffffde8 ;  /* 0xfffffde801017836 */ /* 0x001fe20000000000 */
[----:B------:R-:W0:Y:S01]  /*0050*/  S2R R102, SR_TID.X ;  /* 0x0000000000667919 */ /* 0x000e220000002100 */
[----:B------:R-:W3:Y:S04]  /*0060*/  LDCU.64 UR10, c[0x0][0x358] ;  /* 0x00006b00ff0a77ac */ /* 0x000ee80008000a00 */
[----:B------:R-:W4:Y:S08]  /*0070*/  LDC R29, c[0x0][0x3b8] ;  /* 0x0000ee00ff1d7b82 */ /* 0x000f300000000800 */
[----:B------:R-:W5:Y:S01]  /*0080*/  LDC.64 R26, c[0x0][0x380] ;  /* 0x0000e000ff1a7b82 */ /* 0x000f620000000a00 */
[----:B--2---:R-:W-:-:S04]  /*0090*/  UIMAD UR4, UR12, UR4, URZ ;  /* 0x000000040c0472a4 */ /* 0x004fc8000f8e02ff */
[----:B------:R-:W-:Y:S01]  /*00a0*/  USHF.L.U32 UR6, UR4, 0x1, URZ ;  /* 0x0000000104067899 */ /* 0x000fe200080006ff */
[----:B-1----:R-:W-:Y:S01]  /*00b0*/  IMAD.SHL.U32 R103, R103, 0x20, RZ ;  /* 0x0000002067677824 */ /* 0x002fe200078e00ff */
[----:B0-----:R-:W-:-:S04]  /*00c0*/  SHF.R.U32.HI R2, RZ, 0x5, R102 ;  /* 0x00000005ff027819 */ /* 0x001fc80000011666 */
[----:B------:R-:W-:Y:S02]  /*00d0*/  LOP3.LUT R0, R103, 0x1f, R102, 0xf8, !PT ;  /* 0x0000001f67007812 */ /* 0x000fe400078ef866 */
[----:B------:R-:W-:-:S03]  /*00e0*/  SGXT.U32 R2, R2, 0x3 ;  /* 0x000000030202781a */ /* 0x000fc60000000000 */
[----:B------:R-:W-:Y:S01]  /*00f0*/  IMAD R0, R0, UR5, RZ ;  /* 0x0000000500007c24 */ /* 0x000fe2000f8e02ff */
[----:B------:R-:W-:Y:S01]  /*0100*/  UIMAD.WIDE UR4, UR4, 0x2, URZ ;  /* 0x00000002040478a5 */ /* 0x000fe2000f8e02ff */
[----:B----4-:R-:W-:Y:S02]  /*0110*/  IMAD R5, R2, R29, RZ ;  /* 0x0000001d02057224 */ /* 0x010fe400078e02ff */
[C---:B------:R-:W-:Y:S02]  /*0120*/  IMAD.SHL.U32 R3, R0.reuse, 0x2, RZ ;  /* 0x0000000200037824 */ /* 0x040fe400078e00ff */
[----:B------:R-:W-:-:S03]  /*0130*/  IMAD.HI R0, R0, 0x2, RZ ;  /* 0x0000000200007827 */ /* 0x000fc600078e02ff */
[----:B-----5:R-:W-:Y:S01]  /*0140*/  IADD3 R25, P0, P1, R3, UR6, R26 ;  /* 0x0000000603197c10 */ /* 0x020fe2000f91e01a */
[----:B------:R-:W-:-:S03]  /*0150*/  IMAD R7, R29, 0x8, R5 ;  /* 0x000000081d077824 */ /* 0x000fc600078e0205 */
[----:B------:R-:W-:Y:S01]  /*0160*/  IADD3.X R27, PT, PT, R0, UR5, R27, P0, P1 ;  /* 0x00000005001b7c10 */ /* 0x000fe200087e241b */
[----:B------:R-:W-:Y:S01]  /*0170*/  IMAD R0, R29, 0x8, R7 ;  /* 0x000000081d007824 */ /* 0x000fe200078e0207 */
[-C--:B------:R-:W-:Y:S02]  /*0180*/  LEA R2, P0, R5, R25.reuse, 0x1 ;  /* 0x0000001905027211 */ /* 0x080fe400078008ff */
[----:B------:R-:W-:Y:S01]  /*0190*/  LEA R4, P1, R7, R25, 0x1 ;  /* 0x0000001907047211 */ /* 0x000fe200078208ff */
[----:B------:R-:W-:Y:S01]  /*01a0*/  IMAD R9, R29, 0x8, R0 ;  /* 0x000000081d097824 */ /* 0x000fe200078e0200 */
[----:B------:R-:W-:Y:S02]  /*01b0*/  LEA.HI.X.SX32 R3, R5, R27, 0x1, P0 ;  /* 0x0000001b05037211 */ /* 0x000fe400000f0eff */
[C---:B------:R-:W-:Y:S02]  /*01c0*/  LEA R6, P0, R0.reuse, R25, 0x1 ;  /* 0x0000001900067211 */ /* 0x040fe400078008ff */
[-C--:B------:R-:W-:Y:S01]  /*01d0*/  LEA.HI.X.SX32 R5, R7, R27.reuse, 0x1, P1 ;  /* 0x0000001b07057211 */ /* 0x080fe200008f0eff */
[----:B---3--:R0:W2:Y:S01]  /*01e0*/  LDG.E.U16 R15, desc[UR10][R2.64] ;  /* 0x0000000a020f7981 */ /* 0x0080a2000c1e1500 */
[----:B------:R-:W-:Y:S01]  /*01f0*/  LEA.HI.X.SX32 R7, R0, R27, 0x1, P0 ;  /* 0x0000001b00077211 */ /* 0x000fe200000f0eff */
[----:B------:R-:W-:Y:S01]  /*0200*/  IMAD R0, R29, 0x8, R9 ;  /* 0x000000081d007824 */ /* 0x000fe200078e0209 */
[----:B------:R-:W-:Y:S01]  /*0210*/  LEA R8, P0, R9, R25, 0x1 ;  /* 0x0000001909087211 */ /* 0x000fe200078008ff */
[----:B------:R1:W3:Y:S02]  /*0220*/  LDG.E.U16 R16, desc[UR10][R4.64] ;  /* 0x0000000a04107981 */ /* 0x0002e4000c1e1500 */
[----:B------:R-:W-:Y:S01]  /*0230*/  IMAD R13, R29, 0x8, R0 ;  /* 0x000000081d0d7824 */ /* 0x000fe200078e0200 */
[----:B------:R-:W-:Y:S01]  /*0240*/  LEA.HI.X.SX32 R9, R9, R27, 0x1, P0 ;  /* 0x0000001b09097211 */ /* 0x000fe200000f0eff */
[----:B------:R-:W4:Y:S01]  /*0250*/  LDG.E.U16 R17, desc[UR10][R6.64] ;  /* 0x0000000a06117981 */ /* 0x000f22000c1e1500 */
[----:B------:R-:W-:-:S03]  /*0260*/  LEA R10, P0, R0, R25, 0x1 ;  /* 0x00000019000a7211 */ /* 0x000fc600078008ff */
[----:B------:R5:W2:Y:S01]  /*0270*/  LDG.E.U16 R18, desc[UR10][R8.64] ;  /* 0x0000000a08127981 */ /* 0x000aa2000c1e1500 */
[----:B------:R-:W-:Y:S01]  /*0280*/  LEA.HI.X.SX32 R11, R0, R27, 0x1, P0 ;  /* 0x0000001b000b7211 */ /* 0x000fe200000f0eff */
[----:B------:R-:W-:Y:S01]  /*0290*/  IMAD R0, R29, 0x8, R13 ;  /* 0x000000081d007824 */ /* 0x000fe200078e020d */
[----:B0-----:R-:W-:-:S03]  /*02a0*/  LEA R2, P0, R13, R25, 0x1 ;  /* 0x000000190d027211 */ /* 0x001fc600078008ff */
[----:B------:R0:W3:Y:S01]  /*02b0*/  LDG.E.U16 R19, desc[UR10][R10.64] ;  /* 0x0000000a0a137981 */ /* 0x0000e2000c1e1500 */
[C---:B------:R-:W-:Y:S02]  /*02c0*/  LEA R12, P1, R0.reuse, R25, 0x1 ;  /* 0x00000019000c7211 */ /* 0x040fe400078208ff */
[----:B------:R-:W-:Y:S02]  /*02d0*/  LEA R14, R29, R0, 0x3 ;  /* 0x000000001d0e7211 */ /* 0x000fe400078e18ff */
[-C--:B------:R-:W-:Y:S02]  /*02e0*/  LEA.HI.X.SX32 R3, R13, R27.reuse, 0x1, P0 ;  /* 0x0000001b0d037211 */ /* 0x080fe400000f0eff */
[----:B------:R-:W-:Y:S01]  /*02f0*/  LEA.HI.X.SX32 R13, R0, R27, 0x1, P1 ;  /* 0x0000001b000d7211 */ /* 0x000fe200008f0eff */
[C---:B------:R-:W-:Y:S01]  /*0300*/  IMAD R0, R29.reuse, 0x8, R14 ;  /* 0x000000081d007824 */ /* 0x040fe200078e020e */
[C---:B-1----:R-:W-:Y:S01]  /*0310*/  LEA R4, P0, R14.reuse, R25, 0x1 ;  /* 0x000000190e047211 */ /* 0x042fe200078008ff */
[----:B------:R1:W4:Y:S03]  /*0320*/  LDG.E.U16 R20, desc[UR10][R2.64] ;  /* 0x0000000a02147981 */ /* 0x000326000c1e1500 */
[----:B------:R-:W-:Y:S01]  /*0330*/  LEA.HI.X.SX32 R5, R14, R27, 0x1, P0 ;  /* 0x0000001b0e057211 */ /* 0x000fe200000f0eff */
[C---:B-----5:R-:W-:Y:S01]  /*0340*/  IMAD R9, R29.reuse, 0x8, R0 ;  /* 0x000000081d097824 */ /* 0x060fe200078e0200 */
[C---:B------:R-:W-:Y:S01]  /*0350*/  LEA R6, P0, R0.reuse, R25, 0x1 ;  /* 0x0000001900067211 */ /* 0x040fe200078008ff */
[----:B------:R5:W4:Y:S03]  /*0360*/  LDG.E.U16 R21, desc[UR10][R12.64] ;  /* 0x0000000a0c157981 */ /* 0x000b26000c1e1500 */
[----:B------:R-:W-:Y:S01]  /*0370*/  LEA.HI.X.SX32 R7, R0, R27, 0x1, P0 ;  /* 0x0000001b00077211 */ /* 0x000fe200000f0eff */
[----:B------:R-:W-:Y:S01]  /*0380*/  IMAD R0, R29, 0x8, R9 ;  /* 0x000000081d007824 */ /* 0x000fe200078e0209 */
[-C--:B------:R-:W-:Y:S01]  /*0390*/  LEA R8, P0, R9, R25.reuse, 0x1 ;  /* 0x0000001909087211 */ /* 0x080fe200078008ff */
[----:B------:R5:W4:Y:S02]  /*03a0*/  LDG.E.U16 R22, desc[UR10][R4.64] ;  /* 0x0000000a04167981 */ /* 0x000b24000c1e1500 */
[----:B------:R-:W-:Y:S01]  /*03b0*/  IMAD R14, R29, 0x8, R0 ;  /* 0x000000081d0e7824 */ /* 0x000fe200078e0200 */
[----:B0-----:R-:W-:Y:S01]  /*03c0*/  LEA R10, P1, R0, R25, 0x1 ;  /* 0x00000019000a7211 */ /* 0x001fe200078208ff */
[----:B------:R0:W4:Y:S01]  /*03d0*/  LDG.E.U16 R23, desc[UR10][R6.64] ;  /* 0x0000000a06177981 */ /* 0x000122000c1e1500 */
[----:B------:R-:W-:-:S02]  /*03e0*/  LEA.HI.X.SX32 R9, R9, R27, 0x1, P0 ;  /* 0x0000001b09097211 */ /* 0x000fc400000f0eff */
[----:B------:R-:W-:Y:S01]  /*03f0*/  LEA.HI.X.SX32 R11, R0, R27, 0x1, P1 ;  /* 0x0000001b000b7211 */ /* 0x000fe200008f0eff */
[C---:B------:R-:W-:Y:S01]  /*0400*/  IMAD R0, R29.reuse, 0x8, R14 ;  /* 0x000000081d007824 */ /* 0x040fe200078e020e */
[C---:B-1----:R-:W-:Y:S01]  /*0410*/  LEA R2, P0, R14.reuse, R25, 0x1 ;  /* 0x000000190e027211 */ /* 0x042fe200078008ff */
[----:B------:R1:W4:Y:S02]  /*0420*/  LDG.E.U16 R24, desc[UR10][R8.64] ;  /* 0x0000000a08187981 */ /* 0x000324000c1e1500 */
[C---:B-----5:R-:W-:Y:S01]  /*0430*/  IMAD R13, R29.reuse, 0x8, R0 ;  /* 0x000000081d0d7824 */ /* 0x060fe200078e0200 */
[----:B------:R-:W-:Y:S01]  /*0440*/  LEA.HI.X.SX32 R3, R14, R27, 0x1, P0 ;  /* 0x0000001b0e037211 */ /* 0x000fe200000f0eff */
[----:B------:R5:W4:Y:S01]  /*0450*/  LDG.E.U16 R10, desc[UR10][R10.64] ;  /* 0x0000000a0a0a7981 */ /* 0x000b22000c1e1500 */
[C---:B------:R-:W-:Y:S01]  /*0460*/  LEA R4, P0, R0.reuse, R25, 0x1 ;  /* 0x0000001900047211 */ /* 0x040fe200078008ff */
[C---:B------:R-:W-:Y:S02]  /*0470*/  IMAD R14, R29.reuse, 0x8, R13 ;  /* 0x000000081d0e7824 */ /* 0x040fe400078e020d */
[----:B------:R5:W4:Y:S01]  /*0480*/  LDG.E.U16 R2, desc[UR10][R2.64] ;  /* 0x0000000a02027981 */ /* 0x000b22000c1e1500 */
[----:B------:R-:W-:Y:S01]  /*0490*/  LEA.HI.X.SX32 R5, R0, R27, 0x1, P0 ;  /* 0x0000001b00057211 */ /* 0x000fe200000f0eff */
[----:B------:R-:W-:Y:S01]  /*04a0*/  IMAD R0, R29, 0x8, R14 ;  /* 0x000000081d007824 */ /* 0x000fe200078e020e */
[----:B0-----:R-:W-:-:S03]  /*04b0*/  LEA R6, P0, R13, R25, 0x1 ;  /* 0x000000190d067211 */ /* 0x001fc600078008ff */
[----:B------:R-:W4:Y:S01]  /*04c0*/  LDG.E.U16 R4, desc[UR10][R4.64] ;  /* 0x0000000a04047981 */ /* 0x000f22000c1e1500 */
[----:B------:R-:W-:Y:S02]  /*04d0*/  LEA.HI.X.SX32 R7, R13, R27, 0x1, P0 ;  /* 0x0000001b0d077211 */ /* 0x000fe400000f0eff */
[----:B-1----:R-:W-:-:S03]  /*04e0*/  LEA R8, P0, R0, R25, 0x1 ;  /* 0x0000001900087211 */ /* 0x002fc600078008ff */
[----:B------:R-:W4:Y:S01]  /*04f0*/  LDG.E.U16 R6, desc[UR10][R6.64] ;  /* 0x0000000a06067981 */ /* 0x000f22000c1e1500 */
[----:B------:R-:W-:-:S05]  /*0500*/  LEA.HI.X.SX32 R9, R0, R27, 0x1, P0 ;  /* 0x0000001b00097211 */ /* 0x000fca00000f0eff */
[----:B------:R-:W4:Y:S01]  /*0510*/  LDG.E.U16 R8, desc[UR10][R8.64] ;  /* 0x0000000a08087981 */ /* 0x000f22000c1e1500 */
[----:B------:R-:W-:-:S04]  /*0520*/  LEA R12, P1, R14, R25, 0x1 ;  /* 0x000000190e0c7211 */ /* 0x000fc800078208ff */
[----:B------:R-:W-:-:S05]  /*0530*/  LEA.HI.X.SX32 R13, R14, R27, 0x1, P1 ;  /* 0x0000001b0e0d7211 */ /* 0x000fca00008f0eff */
[----:B------:R0:W4:Y:S01]  /*0540*/  LDG.E.U16 R0, desc[UR10][R12.64] ;  /* 0x0000000a0c007981 */ /* 0x000122000c1e1500 */
[----:B------:R-:W1:Y:S01]  /*0550*/  S2UR UR8, SR_CgaCtaId ;  /* 0x00000000000879c3 */ /* 0x000e620000008800 */
[C---:B-----5:R-:W-:Y:S01]  /*0560*/  LOP3.LUT R11, R102.reuse, 0xc0, RZ, 0xc0, !PT ;  /* 0x000000c0660b7812 */ /* 0x060fe200078ec0ff */
[----:B------:R-:W-:Y:S01]  /*0570*/  UMOV UR4, 0x400 ;  /* 0x0000040000047882 */ /* 0x000fe20000000000 */
[----:B------:R-:W-:Y:S02]  /*0580*/  IMAD.SHL.U32 R3, R102, 0x2, RZ ;  /* 0x0000000266037824 */ /* 0x000fe400078e00ff */
[----:B------:R-:W-:-:S04]  /*0590*/  SHF.R.U32.HI R14, RZ, 0x2, R11 ;  /* 0x00000002ff0e7819 */ /* 0x000fc8000001160b */
[----:B------:R-:W-:Y:S01]  /*05a0*/  LOP3.LUT R3, R14, 0x1fe, R3, 0x78, !PT ;  /* 0x000001fe0e037812 */ /* 0x000fe200078e7803 */
[----:B------:R-:W-:Y:S01]  /*05b0*/  VIADD R28, R103, 0x20 ;  /* 0x00000020671c7836 */ /* 0x000fe20000000000 */
[----:B-1----:R-:W-:-:S04]  /*05c0*/  ULEA UR8, UR8, UR4, 0x18 ;  /* 0x0000000408087291 */ /* 0x002fc8000f8ec0ff */
[----:B------:R-:W-:Y:S01]  /*05d0*/  ISETP.GE.AND P0, PT, R28, 0x1, PT ;  /* 0x000000011c00780c */ /* 0x000fe20003f06270 */
[----:B0-----:R-:W-:Y:S01]  /*05e0*/  IMAD.MOV.U32 R13, RZ, RZ, -0x800000 ;  /* 0xff800000ff0d7424 */ /* 0x001fe200078e00ff */
[----:B------:R-:W-:Y:S01]  /*05f0*/  MOV R12, 0xff800000 ;  /* 0xff800000000c7802 */ /* 0x000fe20000000f00 */
[----:B------:R-:W-:Y:S01]  /*0600*/  IMAD.MOV.U32 R100, RZ, RZ, -0x800000 ;  /* 0xff800000ff647424 */ /* 0x000fe200078e00ff */
[----:B------:R-:W-:Y:S01]  /*0610*/  CS2R R84, SRZ ;  /* 0x0000000000547805 */ /* 0x000fe2000001ff00 */
[----:B------:R-:W-:Y:S01]  /*0620*/  IMAD.MOV.U32 R101, RZ, RZ, -0x800000 ;  /* 0xff800000ff657424 */ /* 0x000fe200078e00ff */
[----:B------:R-:W-:Y:S01]  /*0630*/  CS2R R86, SRZ ;  /* 0x0000000000567805 */ /* 0x000fe2000001ff00 */
[----:B------:R-:W-:Y:S01]  /*0640*/  IMAD.MOV.U32 R14, RZ, RZ, 0x3f800000 ;  /* 0x3f800000ff0e7424 */ /* 0x000fe200078e00ff */
[----:B------:R-:W-:Y:S02]  /*0650*/  CS2R R88, SRZ ;  /* 0x0000000000587805 */ /* 0x000fe4000001ff00 */
[----:B------:R-:W-:-:S02]  /*0660*/  CS2R R90, SRZ ;  /* 0x00000000005a7805 */ /* 0x000fc4000001ff00 */
[----:B------:R-:W-:Y:S02]  /*0670*/  CS2R R92, SRZ ;  /* 0x00000000005c7805 */ /* 0x000fe4000001ff00 */
[----:B------:R-:W-:Y:S02]  /*0680*/  CS2R R94, SRZ ;  /* 0x00000000005e7805 */ /* 0x000fe4000001ff00 */
[----:B------:R-:W-:Y:S02]  /*0690*/  CS2R R96, SRZ ;  /* 0x0000000000607805 */ /* 0x000fe4000001ff00 */
[----:B------:R-:W-:Y:S02]  /*06a0*/  CS2R R98, SRZ ;  /* 0x0000000000627805 */ /* 0x000fe4000001ff00 */
[C---:B------:R-:W-:Y:S02]  /*06b0*/  LOP3.LUT R105, R102.reuse, 0xff, RZ, 0xc0, !PT ;  /* 0x000000ff66697812 */ /* 0x040fe400078ec0ff */
[----:B------:R-:W-:Y:S01]  /*06c0*/  LOP3.LUT R104, R102, 0x1c, RZ, 0xc0, !PT ;  /* 0x0000001c66687812 */ /* 0x000fe200078ec0ff */
[----:B--2---:R-:W-:Y:S04]  /*06d0*/  STS.U16 [R3+UR8+0x8600], R18 ;  /* 0x0086001203007988 */ /* 0x004fe80008000408 */
[----:B---3--:R-:W-:Y:S04]  /*06e0*/  STS.U16 [R3+UR8+0x8800], R19 ;  /* 0x0088001303007988 */ /* 0x008fe80008000408 */
[----:B----4-:R-:W-:Y:S04]  /*06f0*/  STS.U16 [R3+UR8+0x8a00], R20 ;  /* 0x008a001403007988 */ /* 0x010fe80008000408 */
[----:B------:R-:W-:Y:S04]  /*0700*/  STS.U16 [R3+UR8+0x8c00], R21 ;  /* 0x008c001503007988 */ /* 0x000fe80008000408 */
[----:B------:R-:W-:Y:S04]  /*0710*/  STS.U16 [R3+UR8+0x8e00], R22 ;  /* 0x008e001603007988 */ /* 0x000fe80008000408 */
[----:B------:R-:W-:Y:S04]  /*0720*/  STS.U16 [R3+UR8+0x9000], R23 ;  /* 0x0090001703007988 */ /* 0x000fe80008000408 */
[----:B------:R-:W-:Y:S04]  /*0730*/  STS.U16 [R3+UR8+0x9200], R24 ;  /* 0x0092001803007988 */ /* 0x000fe80008000408 */
[----:B------:R-:W-:Y:S04]  /*0740*/  STS.U16 [R3+UR8+0x9400], R10 ;  /* 0x0094000a03007988 */ /* 0x000fe80008000408 */
[----:B------:R-:W-:Y:S04]  /*0750*/  STS.U16 [R3+UR8+0x9800], R4 ;  /* 0x0098000403007988 */ /* 0x000fe80008000408 */
[----:B------:R-:W-:Y:S04]  /*0760*/  STS.U16 [R3+UR8+0x9a00], R6 ;  /* 0x009a000603007988 */ /* 0x000fe80008000408 */
[----:B------:R-:W-:Y:S04]  /*0770*/  STS.U16 [R3+UR8+0x9e00], R8 ;  /* 0x009e000803007988 */ /* 0x000fe80008000408 */
[----:B------:R0:W-:Y:S04]  /*0780*/  STS.U16 [R3+UR8+0x8000], R15 ;  /* 0x0080000f03007988 */ /* 0x0001e80008000408 */
[----:B------:R1:W-:Y:S04]  /*0790*/  STS.U16 [R3+UR8+0x8200], R16 ;  /* 0x0082001003007988 */ /* 0x0003e80008000408 */
[----:B------:R2:W-:Y:S01]  /*07a0*/  STS.U16 [R3+UR8+0x8400], R17 ;  /* 0x0084001103007988 */ /* 0x0005e20008000408 */
[----:B0-----:R-:W-:-:S03]  /*07b0*/  IMAD.MOV.U32 R15, RZ, RZ, 0x3f800000 ;  /* 0x3f800000ff0f7424 */ /* 0x001fc600078e00ff */
[----:B------:R0:W-:Y:S01]  /*07c0*/  STS.U16 [R3+UR8+0x9600], R2 ;  /* 0x0096000203007988 */ /* 0x0001e20008000408 */
[----:B-1----:R-:W-:-:S03]  /*07d0*/  IMAD.MOV.U32 R16, RZ, RZ, 0x3f800000 ;  /* 0x3f800000ff107424 */ /* 0x002fc600078e00ff */
[----:B------:R1:W-:Y:S01]  /*07e0*/  STS.U16 [R3+UR8+0x9c00], R0 ;  /* 0x009c000003007988 */ /* 0x0003e20008000408 */
[----:B--2---:R-:W-:Y:S01]  /*07f0*/  IMAD.MOV.U32 R17, RZ, RZ, 0x3f800000 ;  /* 0x3f800000ff117424 */ /* 0x004fe200078e00ff */
[C---:B0-----:R-:W-:Y:S02]  /*0800*/  LOP3.LUT R2, R102.reuse, 0x3, RZ, 0xc0, !PT ;  /* 0x0000000366027812 */ /* 0x041fe400078ec0ff */
[----:B-1----:R-:W-:Y:S01]  /*0810*/  LOP3.LUT R0, R102, 0xe0, RZ, 0xc0, !PT ;  /* 0x000000e066007812 */ /* 0x002fe200078ec0ff */
[----:B------:R-:W-:Y:S06]  /*0820*/  @!P0 BRA `(.L_x_0) ;  /* 0x0000005800108947 */ /* 0x000fec0003800000 */
[----:B------:R-:W0:Y:S01]  /*0830*/  LDC.64 R10, c[0x0][0x3c0] ;  /* 0x0000f000ff0a7b82 */ /* 0x000e220000000a00 */
[----:B------:R-:W-:Y:S01]  /*0840*/  SHF.R.U32.HI R113, RZ, 0x7, R102 ;  /* 0x00000007ff717819 */ /* 0x000fe20000011666 */
[----:B------:R-:W1:Y:S01]  /*0850*/  LDCU UR6, c[0x0][0x3c8] ;  /* 0x00007900ff0677ac */ /* 0x000e620008000800 */
[----:B------:R-:W-:Y:S01]  /*0860*/  ISETP.NE.U32.AND P0, PT, R2, RZ, PT ;  /* 0x000000ff0200720c */ /* 0x000fe20003f05070 */
[C---:B------:R-:W-:Y:S01]  /*0870*/  IMAD.SHL.U32 R3, R102.reuse, 0x100, RZ ;  /* 0x0000010066037824 */ /* 0x040fe200078e00ff */
[----:B------:R-:W-:Y:S01]  /*0880*/  SGXT.U32 R113, R113, 0x1 ;  /* 0x000000017171781a */ /* 0x000fe20000000000 */
[----:B------:R-:W2:Y:S01]  /*0890*/  LDCU.64 UR14, c[0x0][0x388] ;  /* 0x00007100ff0e77ac */ /* 0x000ea20008000a00 */
[C---:B------:R-:W-:Y:S01]  /*08a0*/  LOP3.LUT R2, R102.reuse, 0x7, RZ, 0xc0, !PT ;  /* 0x0000000766027812 */ /* 0x040fe200078ec0ff */
[----:B------:R-:W3:Y:S01]  /*08b0*/  LDC R4, c[0x0][0x3d8] ;  /* 0x0000f600ff047b82 */ /* 0x000ee20000000800 */
[C---:B------:R-:W-:Y:S01]  /*08c0*/  LOP3.LUT R5, R102.reuse, 0x7f, RZ, 0xc0, !PT ;  /* 0x0000007f66057812 */ /* 0x040fe200078ec0ff */
[----:B------:R-:W4:Y:S01]  /*08d0*/  LDCU.64 UR4, c[0x0][0x3d0] ;  /* 0x00007a00ff0477ac */ /* 0x000f220008000a00 */
[----:B------:R-:W-:Y:S01]  /*08e0*/  LOP3.LUT P1, RZ, R102, 0x80, RZ, 0xc0, !PT ;  /* 0x0000008066ff7812 */ /* 0x000fe2000782c0ff */
[----:B------:R-:W-:Y:S01]  /*08f0*/  IMAD.SHL.U32 R2, R2, 0x10, RZ ;  /* 0x0000001002027824 */ /* 0x000fe200078e00ff */
[----:B------:R-:W-:Y:S01]  /*0900*/  SHF.R.U32.HI R6, RZ, 0x1, R0 ;  /* 0x00000001ff067819 */ /* 0x000fe20000011600 */
[----:B------:R-:W0:Y:S01]  /*0910*/  LDCU UR13, c[0x0][0x3a8] ;  /* 0x00007500ff0d77ac */ /* 0x000e220008000800 */
[----:B------:R-:W-:-:S02]  /*0920*/  SHF.R.U32.HI R217, RZ, 0x2, R102 ;  /* 0x00000002ffd97819 */ /* 0x000fc40000011666 */
[----:B------:R-:W-:Y:S01]  /*0930*/  LOP3.LUT R7, R2, 0xf00, R3, 0xf8, !PT ;  /* 0x00000f0002077812 */ /* 0x000fe200078ef803 */
[C---:B------:R-:W-:Y:S01]  /*0940*/  IMAD.SHL.U32 R2, R5.reuse, 0x2, RZ ;  /* 0x0000000205027824 */ /* 0x040fe200078e00ff */
[----:B------:R-:W-:Y:S01]  /*0950*/  SEL R3, RZ, 0x110, !P1 ;  /* 0x00000110ff037807 */ /* 0x000fe20004800000 */
[----:B-1----:R-:W-:Y:S01]  /*0960*/  IMAD R8, R5, UR6, RZ ;  /* 0x0000000605087c24 */ /* 0x002fe2000f8e02ff */
[----:B------:R-:W-:Y:S02]  /*0970*/  LOP3.LUT R235, R7, R6, RZ, 0x3c, !PT ;  /* 0x0000000607eb7212 */ /* 0x000fe400078e3cff */
[----:B------:R-:W-:Y:S01]  /*0980*/  LOP3.LUT R0, R3, R2, RZ, 0x3c, !PT ;  /* 0x0000000203007212 */ /* 0x000fe200078e3cff */
[----:B0-----:R-:W-:Y:S01]  /*0990*/  IMAD R12, R113, R11, RZ ;  /* 0x0000000b710c7224 */ /* 0x001fe200078e02ff */
[----:B------:R-:W-:Y:S01]  /*09a0*/  LOP3.LUT R3, R102, 0x10, RZ, 0xc0, !PT ;  /* 0x0000001066037812 */ /* 0x000fe200078ec0ff */
[----:B------:R-:W-:Y:S01]  /*09b0*/  IMAD R2, R10, UR12, RZ ;  /* 0x0000000c0a027c24 */ /* 0x000fe2000f8e02ff */
[----:B------:R-:W0:Y:S01]  /*09c0*/  LDC.64 R6, c[0x0][0x390] ;  /* 0x0000e400ff067b82 */ /* 0x000e220000000a00 */
[----:B------:R-:W-:Y:S01]  /*09d0*/  IMAD R14, R11, 0x2, R12 ;  /* 0x000000020b0e7824 */ /* 0x000fe200078e020c */
[----:B------:R-:W-:Y:S01]  /*09e0*/  LEA R134, R3, UR8, 0x3 ;  /* 0x0000000803867c11 */ /* 0x000fe2000f8e18ff */
[----:B------:R-:W-:Y:S01]  /*09f0*/  IMAD.SHL.U32 R10, R8, 0x2, RZ ;  /* 0x00000002080a7824 */ /* 0x000fe200078e00ff */
[----:B----4-:R-:W-:Y:S01]  /*0a00*/  UIMAD UR4, UR12, UR4, URZ ;  /* 0x000000040c0472a4 */ /* 0x010fe2000f8e02ff */
[C---:B------:R-:W-:Y:S01]  /*0a10*/  IMAD.SHL.U32 R3, R2.reuse, 0x2, RZ ;  /* 0x0000000202037824 */ /* 0x040fe200078e00ff */
[----:B------:R-:W-:Y:S01]  /*0a20*/  LEA R16, R11, R14, 0x1 ;  /* 0x0000000e0b107211 */ /* 0x000fe200078e08ff */
[----:B------:R-:W-:Y:S01]  /*0a30*/  IMAD.HI R2, R2, 0x2, RZ ;  /* 0x0000000202027827 */ /* 0x000fe200078e02ff */
[----:B------:R-:W-:-:S02]  /*0a40*/  SGXT.U32 R217, R217, 0x3 ;  /* 0x00000003d9d9781a */ /* 0x000fc40000000000 */
[----:B--2---:R-:W-:Y:S01]  /*0a50*/  IADD3 R83, P1, P2, R10, UR14, R3 ;  /* 0x0000000e0a537c10 */ /* 0x004fe2000fa3e003 */
[C---:B------:R-:W-:Y:S01]  /*0a60*/  IMAD R18, R11.reuse, 0x2, R16 ;  /* 0x000000020b127824 */ /* 0x040fe200078e0210 */
[----:B------:R-:W-:Y:S01]  /*0a70*/  SHF.R.U32.HI R242, RZ, 0x3, R105 ;  /* 0x00000003fff27819 */ /* 0x000fe20000011669 */
[----:B------:R-:W-:Y:S01]  /*0a80*/  IMAD.HI R3, R8, 0x2, RZ ;  /* 0x0000000208037827 */ /* 0x000fe200078e02ff */
[-C--:B------:R-:W-:Y:S02]  /*0a90*/  LEA R140, P3, R12, R83.reuse, 0x1 ;  /* 0x000000530c8c7211 */ /* 0x080fe400078608ff */
[----:B------:R-:W-:Y:S01]  /*0aa0*/  LEA R138, P4, R14, R83, 0x1 ;  /* 0x000000530e8a7211 */ /* 0x000fe200078808ff */
[----:B------:R-:W-:Y:S01]  /*0ab0*/  IMAD R20, R11, 0x2, R18 ;  /* 0x000000020b147824 */ /* 0x000fe200078e0212 */
[----:B------:R-:W-:Y:S01]  /*0ac0*/  IADD3.X R121, PT, PT, R3, UR15, R2, P1, P2 ;  /* 0x0000000f03797c10 */ /* 0x000fe20008fe4402 */
[----:B---3--:R-:W-:Y:S01]  /*0ad0*/  IMAD R113, R113, R4, RZ ;  /* 0x0000000471717224 */ /* 0x008fe200078e02ff */
[----:B------:R-:W-:Y:S01]  /*0ae0*/  LOP3.LUT R221, R217, 0x8, RZ, 0xfc, !PT ;  /* 0x00000008d9dd7812 */ /* 0x000fe200078efcff */
[C---:B------:R-:W-:Y:S01]  /*0af0*/  IMAD R22, R11.reuse, 0x2, R20 ;  /* 0x000000020b167824 */ /* 0x040fe200078e0214 */
[-C--:B------:R-:W-:Y:S01]  /*0b00*/  LEA.HI.X.SX32 R141, R12, R121.reuse, 0x1, P3 ;  /* 0x000000790c8d7211 */ /* 0x080fe200018f0eff */
[----:B------:R-:W-:Y:S01]  /*0b10*/  IMAD R115, R4, 0x2, R113 ;  /* 0x0000000204737824 */ /* 0x000fe200078e0271 */
[----:B------:R-:W-:Y:S01]  /*0b20*/  LEA.HI.X.SX32 R139, R14, R121, 0x1, P4 ;  /* 0x000000790e8b7211 */ /* 0x000fe200020f0eff */
[----:B------:R-:W-:Y:S01]  /*0b30*/  IMAD R24, R11, 0x2, R22 ;  /* 0x000000020b187824 */ /* 0x000fe200078e0216 */
[-C--:B------:R-:W-:Y:S01]  /*0b40*/  LEA R12, P3, R16, R83.reuse, 0x1 ;  /* 0x00000053100c7211 */ /* 0x080fe200078608ff */
[----:B------:R-:W-:Y:S01]  /*0b50*/  IMAD.IADD R235, R235, 0x1, R134 ;  /* 0x00000001ebeb7824 */ /* 0x000fe200078e0286 */
[-C--:B------:R-:W-:Y:S01]  /*0b60*/  LEA R250, P4, R18, R83.reuse, 0x1 ;  /* 0x0000005312fa7211 */ /* 0x080fe200078808ff */
[----:B------:R-:W-:Y:S01]  /*0b70*/  IMAD R26, R11, 0x2, R24 ;  /* 0x000000020b1a7824 */ /* 0x000fe200078e0218 */
[----:B------:R-:W-:Y:S01]  /*0b80*/  LEA R248, P5, R20, R83, 0x1 ;  /* 0x0000005314f87211 */ /* 0x000fe200078a08ff */
[----:B------:R-:W-:Y:S01]  /*0b90*/  IMAD R5, R5, UR5, RZ ;  /* 0x0000000505057c24 */ /* 0x000fe2000f8e02ff */
[-C--:B------:R-:W-:Y:S01]  /*0ba0*/  LEA.HI.X.SX32 R13, R16, R121.reuse, 0x1, P3 ;  /* 0x00000079100d7211 */ /* 0x080fe200018f0eff */
[C---:B------:R-:W-:Y:S01]  /*0bb0*/  IMAD R28, R11.reuse, 0x2, R26 ;  /* 0x000000020b1c7824 */ /* 0x040fe200078e021a */
[-C--:B------:R-:W-:Y:S01]  /*0bc0*/  LEA.HI.X.SX32 R251, R18, R121.reuse, 0x1, P4 ;  /* 0x0000007912fb7211 */ /* 0x080fe200020f0eff */
[----:B------:R-:W-:Y:S01]  /*0bd0*/  USHF.L.U32 UR5, UR4, 0x1, URZ ;  /* 0x0000000104057899 */ /* 0x000fe200080006ff */
[----:B------:R-:W-:Y:S01]  /*0be0*/  LEA.HI.X.SX32 R249, R20, R121, 0x1, P5 ;  /* 0x0000007914f97211 */ /* 0x000fe200028f0eff */
[----:B------:R-:W-:Y:S01]  /*0bf0*/  IMAD R30, R11, 0x2, R28 ;  /* 0x000000020b1e7824 */ /* 0x000fe200078e021c */
[-C--:B------:R-:W-:Y:S01]  /*0c00*/  LEA R232, P3, R22, R83.reuse, 0x1 ;  /* 0x0000005316e87211 */ /* 0x080fe200078608ff */
[----:B------:R-:W-:Y:S01]  /*0c10*/  IMAD.SHL.U32 R9, R5, 0x2, RZ ;  /* 0x0000000205097824 */ /* 0x000fe200078e00ff */
[-C--:B------:R-:W-:Y:S01]  /*0c20*/  LEA R228, P4, R24, R83.reuse, 0x1 ;  /* 0x0000005318e47211 */ /* 0x080fe200078808ff */
[C---:B------:R-:W-:Y:S01]  /*0c30*/  IMAD R32, R11.reuse, 0x2, R30 ;  /* 0x000000020b207824 */ /* 0x040fe200078e021e */
[----:B------:R-:W-:Y:S01]  /*0c40*/  LEA R224, P5, R26, R83, 0x1 ;  /* 0x000000531ae07211 */ /* 0x000fe200078a08ff */
[----:B------:R-:W-:Y:S01]  /*0c50*/  STL.64 [R1+0x10], R140 ;  /* 0x0000108c01007387 */ /* 0x000fe20000100a00 */
[-C--:B------:R-:W-:Y:S01]  /*0c60*/  LEA.HI.X.SX32 R233, R22, R121.reuse, 0x1, P3 ;  /* 0x0000007916e97211 */ /* 0x080fe200018f0eff */
[----:B------:R-:W-:Y:S01]  /*0c70*/  IMAD R34, R11, 0x2, R32 ;  /* 0x000000020b227824 */ /* 0x000fe200078e0220 */
[-C--:B------:R-:W-:Y:S01]  /*0c80*/  LEA.HI.X.SX32 R229, R24, R121.reuse, 0x1, P4 ;  /* 0x0000007918e57211 */ /* 0x080fe200020f0eff */
[----:B------:R-:W-:Y:S01]  /*0c90*/  STL.64 [R1+0x8], R138 ;  /* 0x0000088a01007387 */ /* 0x000fe20000100a00 */
[----:B------:R-:W-:-:S02]  /*0ca0*/  LEA.HI.X.SX32 R225, R26, R121, 0x1, P5 ;  /* 0x000000791ae17211 */ /* 0x000fc400028f0eff */
[C---:B------:R-:W-:Y:S01]  /*0cb0*/  LEA R36, R11.reuse, R34, 0x1 ;  /* 0x000000220b247211 */ /* 0x040fe200078e08ff */
[----:B------:R1:W-:Y:S01]  /*0cc0*/  STL.64 [R1], R12 ;  /* 0x0000000c01007387 */ /* 0x0003e20000100a00 */
[-C--:B------:R-:W-:Y:S02]  /*0cd0*/  LEA R214, P3, R28, R83.reuse, 0x1 ;  /* 0x000000531cd67211 */ /* 0x080fe400078608ff */
[-C--:B------:R-:W-:Y:S01]  /*0ce0*/  LEA R210, P4, R30, R83.reuse, 0x1 ;  /* 0x000000531ed27211 */ /* 0x080fe200078808ff */
[C---:B------:R-:W-:Y:S01]  /*0cf0*/  IMAD R38, R11.reuse, 0x2, R36 ;  /* 0x000000020b267824 */ /* 0x040fe200078e0224 */
[----:B------:R-:W-:Y:S02]  /*0d00*/  LEA R206, P5, R32, R83, 0x1 ;  /* 0x0000005320ce7211 */ /* 0x000fe400078a08ff */
[-C--:B------:R-:W-:Y:S01]  /*0d10*/  LEA.HI.X.SX32 R215, R28, R121.reuse, 0x1, P3 ;  /* 0x000000791cd77211 */ /* 0x080fe200018f0eff */
[----:B------:R-:W-:Y:S01]  /*0d20*/  IMAD R40, R11, 0x2, R38 ;  /* 0x000000020b287824 */ /* 0x000fe200078e0226 */
[----:B------:R-:W-:-:S02]  /*0d30*/  LEA.HI.X.SX32 R211, R30, R121, 0x1, P4 ;  /* 0x000000791ed37211 */ /* 0x000fc400020f0eff */
[----:B------:R-:W-:Y:S01]  /*0d40*/  LEA.HI.X.SX32 R207, R32, R121, 0x1, P5 ;  /* 0x0000007920cf7211 */ /* 0x000fe200028f0eff */
[C---:B------:R-:W-:Y:S01]  /*0d50*/  IMAD R42, R11.reuse, 0x2, R40 ;  /* 0x000000020b2a7824 */ /* 0x040fe200078e0228 */
        /* <DEDUP_REMOVED lines=16> */
[----:B------:R-:W-:Y:S02]  /*0e60*/  LEA.HI.X.SX32 R179, R44, R121, 0x1, P5 ;  /* 0x000000792cb37211 */ /* 0x000fe400028f0eff */
[C---:B------:R-:W-:Y:S02]  /*0e70*/  LEA R54, R11.reuse, R52, 0x1 ;  /* 0x000000340b367211 */ /* 0x040fe400078e08ff */
[-C--:B------:R-:W-:Y:S02]  /*0e80*/  LEA R176, P3, R46, R83.reuse, 0x1 ;  /* 0x000000532eb07211 */ /* 0x080fe400078608ff */
[-C--:B------:R-:W-:Y:S01]  /*0e90*/  LEA R174, P4, R48, R83.reuse, 0x1 ;  /* 0x0000005330ae7211 */ /* 0x080fe200078808ff */
[C---:B------:R-:W-:Y:S01]  /*0ea0*/  IMAD R56, R11.reuse, 0x2, R54 ;  /* 0x000000020b387824 */ /* 0x040fe200078e0236 */
[----:B------:R-:W-:Y:S02]  /*0eb0*/  LEA R172, P5, R50, R83, 0x1 ;  /* 0x0000005332ac7211 */ /* 0x000fe400078a08ff */
[----:B------:R-:W-:Y:S01]  /*0ec0*/  LEA R117, R4, R115, 0x1 ;  /* 0x0000007304757211 */ /* 0x000fe200078e08ff */
[----:B------:R-:W-:Y:S01]  /*0ed0*/  IMAD R58, R11, 0x2, R56 ;  /* 0x000000020b3a7824 */ /* 0x000fe200078e0238 */
[----:B------:R-:W-:-:S02]  /*0ee0*/  LEA.HI.X.SX32 R177, R46, R121, 0x1, P3 ;  /* 0x000000792eb17211 */ /* 0x000fc400018f0eff */
[----:B------:R-:W-:Y:S01]  /*0ef0*/  LEA.HI.X.SX32 R175, R48, R121, 0x1, P4 ;  /* 0x0000007930af7211 */ /* 0x000fe200020f0eff */
[C---:B------:R-:W-:Y:S01]  /*0f00*/  IMAD R60, R11.reuse, 0x2, R58 ;  /* 0x000000020b3c7824 */ /* 0x040fe200078e023a */
[----:B------:R-:W-:Y:S01]  /*0f10*/  LEA R164, P6, R58, R83, 0x1 ;  /* 0x000000533aa47211 */ /* 0x000fe200078c08ff */
[----:B------:R-:W-:Y:S01]  /*0f20*/  IMAD R107, R4, 0x2, R117 ;  /* 0x00000002046b7824 */ /* 0x000fe200078e0275 */
[----:B------:R-:W-:Y:S01]  /*0f30*/  LEA.HI.X.SX32 R173, R50, R121, 0x1, P5 ;  /* 0x0000007932ad7211 */ /* 0x000fe200028f0eff */
[C---:B------:R-:W-:Y:S01]  /*0f40*/  IMAD R62, R11.reuse, 0x2, R60 ;  /* 0x000000020b3e7824 */ /* 0x040fe200078e023c */
[-C--:B------:R-:W-:Y:S01]  /*0f50*/  LEA R170, P3, R52, R83.reuse, 0x1 ;  /* 0x0000005334aa7211 */ /* 0x080fe200078608ff */
[----:B------:R-:W-:Y:S01]  /*0f60*/  IMAD R111, R4, 0x2, R107 ;  /* 0x00000002046f7824 */ /* 0x000fe200078e026b */
[-C--:B------:R-:W-:Y:S01]  /*0f70*/  LEA R168, P4, R54, R83.reuse, 0x1 ;  /* 0x0000005336a87211 */ /* 0x080fe200078808ff */
[C---:B------:R-:W-:Y:S01]  /*0f80*/  IMAD R64, R11.reuse, 0x2, R62 ;  /* 0x000000020b407824 */ /* 0x040fe200078e023e */
[----:B------:R-:W-:Y:S01]  /*0f90*/  LEA R166, P5, R56, R83, 0x1 ;  /* 0x0000005338a67211 */ /* 0x000fe200078a08ff */
[----:B------:R-:W-:Y:S01]  /*0fa0*/  IMAD R119, R4, 0x2, R111 ;  /* 0x0000000204777824 */ /* 0x000fe200078e026f */
[-C--:B------:R-:W-:Y:S01]  /*0fb0*/  LEA.HI.X.SX32 R165, R58, R121.reuse, 0x1, P6 ;  /* 0x000000793aa57211 */ /* 0x080fe200030f0eff */
[----:B------:R-:W-:Y:S01]  /*0fc0*/  IMAD R66, R11, 0x2, R64 ;  /* 0x000000020b427824 */ /* 0x000fe200078e0240 */
[----:B------:R-:W-:-:S02]  /*0fd0*/  LEA.HI.X.SX32 R171, R52, R121, 0x1, P3 ;  /* 0x0000007934ab7211 */ /* 0x000fc400018f0eff */
[----:B------:R-:W-:Y:S01]  /*0fe0*/  LEA.HI.X.SX32 R169, R54, R121, 0x1, P4 ;  /* 0x0000007936a97211 */ /* 0x000fe200020f0eff */
[C---:B------:R-:W-:Y:S01]  /*0ff0*/  IMAD R68, R11.reuse, 0x2, R66 ;  /* 0x000000020b447824 */ /* 0x040fe200078e0242 */
[----:B------:R-:W-:Y:S02]  /*1000*/  LEA R154, P6, R66, R83, 0x1 ;  /* 0x00000053429a7211 */ /* 0x000fe400078c08ff */
[----:B------:R-:W-:Y:S01]  /*1010*/  LEA.HI.X.SX32 R167, R56, R121, 0x1, P5 ;  /* 0x0000007938a77211 */ /* 0x000fe200028f0eff */
[C---:B------:R-:W-:Y:S01]  /*1020*/  IMAD R70, R11.reuse, 0x2, R68 ;  /* 0x000000020b467824 */ /* 0x040fe200078e0244 */
[-C--:B------:R-:W-:Y:S02]  /*1030*/  LEA R162, P3, R60, R83.reuse, 0x1 ;  /* 0x000000533ca27211 */ /* 0x080fe400078608ff */
[----:B------:R-:W-:Y:S02]  /*1040*/  LEA R160, P4, R62, R83, 0x1 ;  /* 0x000000533ea07211 */ /* 0x000fe400078808ff */
[----:B------:R-:W-:-:S02]  /*1050*/  LEA R72, R11, R70, 0x1 ;  /* 0x000000460b487211 */ /* 0x000fc400078e08ff */
[----:B------:R-:W-:Y:S02]  /*1060*/  LEA R158, P5, R64, R83, 0x1 ;  /* 0x00000053409e7211 */ /* 0x000fe400078a08ff */
[-C--:B------:R-:W-:Y:S01]  /*1070*/  LEA.HI.X.SX32 R155, R66, R121.reuse, 0x1, P6 ;  /* 0x00000079429b7211 */ /* 0x080fe200030f0eff */
[C---:B------:R-:W-:Y:S01]  /*1080*/  IMAD R74, R11.reuse, 0x2, R72 ;  /* 0x000000020b4a7824 */ /* 0x040fe200078e0248 */
[-C--:B------:R-:W-:Y:S02]  /*1090*/  LEA.HI.X.SX32 R163, R60, R121.reuse, 0x1, P3 ;  /* 0x000000793ca37211 */ /* 0x080fe400018f0eff */
[----:B------:R-:W-:Y:S01]  /*10a0*/  LEA.HI.X.SX32 R161, R62, R121, 0x1, P4 ;  /* 0x000000793ea17211 */ /* 0x000fe200020f0eff */
[C---:B------:R-:W-:Y:S01]  /*10b0*/  IMAD R76, R11.reuse, 0x2, R74 ;  /* 0x000000020b4c7824 */ /* 0x040fe200078e024a */
[----:B------:R-:W-:Y:S02]  /*10c0*/  LEA R18, P6, R74, R83, 0x1 ;  /* 0x000000534a127211 */ /* 0x000fe400078c08ff */
[----:B------:R-:W-:Y:S01]  /*10d0*/  LEA.HI.X.SX32 R159, R64, R121, 0x1, P5 ;  /* 0x00000079409f7211 */ /* 0x000fe200028f0eff */
[----:B------:R-:W-:Y:S01]  /*10e0*/  IMAD R78, R11, 0x2, R76 ;  /* 0x000000020b4e7824 */ /* 0x000fe200078e024c */
[----:B------:R-:W-:-:S02]  /*10f0*/  LEA R152, P3, R68, R83, 0x1 ;  /* 0x0000005344987211 */ /* 0x000fc400078608ff */
[-C--:B------:R-:W-:Y:S01]  /*1100*/  LEA R150, P4, R70, R83.reuse, 0x1 ;  /* 0x0000005346967211 */ /* 0x080fe200078808ff */
[C---:B------:R-:W-:Y:S01]  /*1110*/  IMAD R80, R11.reuse, 0x2, R78 ;  /* 0x000000020b507824 */ /* 0x040fe200078e024e */
[----:B------:R-:W-:Y:S02]  /*1120*/  LEA R148, P5, R72, R83, 0x1 ;  /* 0x0000005348947211 */ /* 0x000fe400078a08ff */
[-C--:B------:R-:W-:Y:S01]  /*1130*/  LEA.HI.X.SX32 R19, R74, R121.reuse, 0x1, P6 ;  /* 0x000000794a137211 */ /* 0x080fe200030f0eff */
[C---:B------:R-:W-:Y:S01]  /*1140*/  IMAD R82, R11.reuse, 0x2, R80 ;  /* 0x000000020b527824 */ /* 0x040fe200078e0250 */
[-C--:B------:R-:W-:Y:S02]  /*1150*/  LEA.HI.X.SX32 R153, R68, R121.reuse, 0x1, P3 ;  /* 0x0000007944997211 */ /* 0x080fe400018f0eff */
[----:B------:R-:W-:Y:S01]  /*1160*/  LEA.HI.X.SX32 R151, R70, R121, 0x1, P4 ;  /* 0x0000007946977211 */ /* 0x000fe200020f0eff */
[----:B------:R-:W-:Y:S01]  /*1170*/  IMAD R84, R11, 0x2, R82 ;  /* 0x000000020b547824 */ /* 0x000fe200078e0252 */
[----:B------:R-:W-:-:S02]  /*1180*/  LEA R26, P6, R82, R83, 0x1 ;  /* 0x00000053521a7211 */ /* 0x000fc400078c08ff */
[----:B------:R-:W-:Y:S01]  /*1190*/  LEA.HI.X.SX32 R149, R72, R121, 0x1, P5 ;  /* 0x0000007948957211 */ /* 0x000fe200028f0eff */
[C---:B------:R-:W-:Y:S01]  /*11a0*/  IMAD R86, R11.reuse, 0x2, R84 ;  /* 0x000000020b567824 */ /* 0x040fe200078e0254 */
[-C--:B------:R-:W-:Y:S02]  /*11b0*/  LEA R20, P3, R76, R83.reuse, 0x1 ;  /* 0x000000534c147211 */ /* 0x080fe400078608ff */
[-C--:B------:R-:W-:Y:S01]  /*11c0*/  LEA R22, P4, R78, R83.reuse, 0x1 ;  /* 0x000000534e167211 */ /* 0x080fe200078808ff */
[C---:B------:R-:W-:Y:S01]  /*11d0*/  IMAD R88, R11.reuse, 0x2, R86 ;  /* 0x000000020b587824 */ /* 0x040fe200078e0256 */
[----:B------:R-:W-:Y:S02]  /*11e0*/  LEA R24, P5, R80, R83, 0x1 ;  /* 0x0000005350187211 */ /* 0x000fe400078a08ff */
[----:B------:R-:W-:Y:S02]  /*11f0*/  LEA R93, R4, R119, 0x1 ;  /* 0x00000077045d7211 */ /* 0x000fe400078e08ff */
[----:B------:R-:W-:-:S02]  /*1200*/  LEA R90, R11, R88, 0x1 ;  /* 0x000000580b5a7211 */ /* 0x000fc400078e08ff */
[----:B------:R-:W-:Y:S01]  /*1210*/  LEA.HI.X.SX32 R27, R82, R121, 0x1, P6 ;  /* 0x00000079521b7211 */ /* 0x000fe200030f0eff */
[----:B------:R-:W-:Y:S01]  /*1220*/  IMAD R101, R4, 0x2, R93 ;  /* 0x0000000204657824 */ /* 0x000fe200078e025d */
[----:B------:R-:W-:Y:S01]  /*1230*/  LEA R34, P6, R90, R83, 0x1 ;  /* 0x000000535a227211 */ /* 0x000fe200078c08ff */
[C---:B------:R-:W-:Y:S01]  /*1240*/  IMAD R92, R11.reuse, 0x2, R90 ;  /* 0x000000020b5c7824 */ /* 0x040fe200078e025a */
[-C--:B------:R-:W-:Y:S01]  /*1250*/  LEA.HI.X.SX32 R21, R76, R121.reuse, 0x1, P3 ;  /* 0x000000794c157211 */ /* 0x080fe200018f0eff */
[----:B------:R-:W-:Y:S01]  /*1260*/  IMAD R109, R4, 0x2, R101 ;  /* 0x00000002046d7824 */ /* 0x000fe200078e0265 */
[-C--:B------:R-:W-:Y:S01]  /*1270*/  LEA.HI.X.SX32 R23, R78, R121.reuse, 0x1, P4 ;  /* 0x000000794e177211 */ /* 0x080fe200020f0eff */
[C---:B------:R-:W-:Y:S01]  /*1280*/  IMAD R94, R11.reuse, 0x2, R92 ;  /* 0x000000020b5e7824 */ /* 0x040fe200078e025c */
[----:B------:R-:W-:Y:S01]  /*1290*/  LEA.HI.X.SX32 R25, R80, R121, 0x1, P5 ;  /* 0x0000007950197211 */ /* 0x000fe200028f0eff */
[----:B------:R-:W-:Y:S01]  /*12a0*/  IMAD R89, R4, 0x2, R109 ;  /* 0x0000000204597824 */ /* 0x000fe200078e026d */
[-C--:B------:R-:W-:Y:S01]  /*12b0*/  LEA R28, P3, R84, R83.reuse, 0x1 ;  /* 0x00000053541c7211 */ /* 0x080fe200078608ff */
[C---:B------:R-:W-:Y:S01]  /*12c0*/  IMAD R96, R11.reuse, 0x2, R94 ;  /* 0x000000020b607824 */ /* 0x040fe200078e025e */
[-C--:B------:R-:W-:Y:S01]  /*12d0*/  LEA R30, P4, R86, R83.reuse, 0x1 ;  /* 0x00000053561e7211 */ /* 0x080fe200078808ff */
[----:B------:R-:W-:Y:S01]  /*12e0*/  IMAD R95, R4, 0x2, R89 ;  /* 0x00000002045f7824 */ /* 0x000fe200078e0259 */
[----:B------:R-:W-:Y:S01]  /*12f0*/  LEA R32, P5, R88, R83, 0x1 ;  /* 0x0000005358207211 */ /* 0x000fe200078a08ff */
[C---:B------:R-:W-:Y:S01]  /*1300*/  IMAD R98, R11.reuse, 0x2, R96 ;  /* 0x000000020b627824 */ /* 0x040fe200078e0260 */
[-C--:B------:R-:W-:Y:S01]  /*1310*/  LEA.HI.X.SX32 R35, R90, R121.reuse, 0x1, P6 ;  /* 0x000000795a237211 */ /* 0x080fe200030f0eff */
[----:B------:R-:W-:Y:S01]  /*1320*/  IMAD R99, R4, 0x2, R95 ;  /* 0x0000000204637824 */ /* 0x000fe200078e025f */
[----:B------:R-:W-:Y:S01]  /*1330*/  LEA.HI.X.SX32 R29, R84, R121, 0x1, P3 ;  /* 0x00000079541d7211 */ /* 0x000fe200018f0eff */
[C---:B------:R-:W-:Y:S01]  /*1340*/  IMAD R100, R11.reuse, 0x2, R98 ;  /* 0x000000020b647824 */ /* 0x040fe200078e0262 */
[----:B------:R-:W-:Y:S01]  /*1350*/  LEA R42, P6, R98, R83, 0x1 ;  /* 0x00000053622a7211 */ /* 0x000fe200078c08ff */
[----:B------:R-:W-:Y:S01]  /*1360*/  IMAD R85, R4, 0x2, R99 ;  /* 0x0000000204557824 */ /* 0x000fe200078e0263 */
[-C--:B------:R-:W-:Y:S01]  /*1370*/  LEA.HI.X.SX32 R31, R86, R121.reuse, 0x1, P4 ;  /* 0x00000079561f7211 */ /* 0x080fe200020f0eff */
[C---:B------:R-:W-:Y:S01]  /*1380*/  IMAD R106, R11.reuse, 0x2, R100 ;  /* 0x000000020b6a7824 */ /* 0x040fe200078e0264 */
[----:B------:R-:W-:Y:S01]  /*1390*/  LEA.HI.X.SX32 R33, R88, R121, 0x1, P5 ;  /* 0x0000007958217211 */ /* 0x000fe200028f0eff */
[----:B------:R-:W-:Y:S01]  /*13a0*/  IMAD R91, R4, 0x2, R85 ;  /* 0x00000002045b7824 */ /* 0x000fe200078e0255 */
[-C--:B------:R-:W-:Y:S01]  /*13b0*/  LEA R36, P3, R92, R83.reuse, 0x1 ;  /* 0x000000535c247211 */ /* 0x080fe200078608ff */
[----:B------:R-:W-:Y:S01]  /*13c0*/  IMAD R108, R11, 0x2, R106 ;  /* 0x000000020b6c7824 */ /* 0x000fe200078e026a */
[----:B------:R-:W-:-:S02]  /*13d0*/  LEA R38, P4, R94, R83, 0x1 ;  /* 0x000000535e267211 */ /* 0x000fc400078808ff */
[----:B------:R-:W-:Y:S01]  /*13e0*/  LEA R40, P5, R96, R83, 0x1 ;  /* 0x0000005360287211 */ /* 0x000fe200078a08ff */
[C---:B------:R-:W-:Y:S01]  /*13f0*/  IMAD R110, R11.reuse, 0x2, R108 ;  /* 0x000000020b6e7824 */ /* 0x040fe200078e026c */
[-C--:B------:R-:W-:Y:S02]  /*1400*/  LEA.HI.X.SX32 R43, R98, R121.reuse, 0x1, P6 ;  /* 0x00000079622b7211 */ /* 0x080fe400030f0eff */
[----:B------:R-:W-:Y:S02]  /*1410*/  LEA.HI.X.SX32 R37, R92, R121, 0x1, P3 ;  /* 0x000000795c257211 */ /* 0x000fe400018f0eff */
[C---:B------:R-:W-:Y:S02]  /*1420*/  LEA R112, R11.reuse, R110, 0x1 ;  /* 0x0000006e0b707211 */ /* 0x040fe400078e08ff */
[----:B------:R-:W-:Y:S02]  /*1430*/  LEA R50, P6, R110, R83, 0x1 ;  /* 0x000000536e327211 */ /* 0x000fe400078c08ff */
[-C--:B------:R-:W-:Y:S01]  /*1440*/  LEA.HI.X.SX32 R39, R94, R121.reuse, 0x1, P4 ;  /* 0x000000795e277211 */ /* 0x080fe200020f0eff */
[----:B------:R-:W-:Y:S01]  /*1450*/  IMAD R114, R11, 0x2, R112 ;  /* 0x000000020b727824 */ /* 0x000fe200078e0270 */
[----:B------:R-:W-:-:S02]  /*1460*/  LEA.HI.X.SX32 R41, R96, R121, 0x1, P5 ;  /* 0x0000007960297211 */ /* 0x000fc400028f0eff */
[-C--:B------:R-:W-:Y:S01]  /*1470*/  LEA R44, P3, R100, R83.reuse, 0x1 ;  /* 0x00000053642c7211 */ /* 0x080fe200078608ff */
[C---:B------:R-:W-:Y:S01]  /*1480*/  IMAD R116, R11.reuse, 0x2, R114 ;  /* 0x000000020b747824 */ /* 0x040fe200078e0272 */
[-C--:B------:R-:W-:Y:S02]  /*1490*/  LEA R46, P4, R106, R83.reuse, 0x1 ;  /* 0x000000536a2e7211 */ /* 0x080fe400078808ff */
[----:B------:R-:W-:Y:S01]  /*14a0*/  LEA R48, P5, R108, R83, 0x1 ;  /* 0x000000536c307211 */ /* 0x000fe200078a08ff */
[C---:B------:R-:W-:Y:S01]  /*14b0*/  IMAD R118, R11.reuse, 0x2, R116 ;  /* 0x000000020b767824 */ /* 0x040fe200078e0274 */
[-C--:B------:R-:W-:Y:S02]  /*14c0*/  LEA.HI.X.SX32 R51, R110, R121.reuse, 0x1, P6 ;  /* 0x000000796e337211 */ /* 0x080fe400030f0eff */
[----:B------:R-:W-:Y:S01]  /*14d0*/  LEA.HI.X.SX32 R45, R100, R121, 0x1, P3 ;  /* 0x00000079642d7211 */ /* 0x000fe200018f0eff */
[----:B------:R-:W-:Y:S01]  /*14e0*/  IMAD R120, R11, 0x2, R118 ;  /* 0x000000020b787824 */ /* 0x000fe200078e0276 */
[----:B------:R-:W-:-:S02]  /*14f0*/  LEA R58, P6, R118, R83, 0x1 ;  /* 0x00000053763a7211 */ /* 0x000fc400078c08ff */
[-C--:B------:R-:W-:Y:S01]  /*1500*/  LEA.HI.X.SX32 R47, R106, R121.reuse, 0x1, P4 ;  /* 0x000000796a2f7211 */ /* 0x080fe200020f0eff */
[C---:B------:R-:W-:Y:S01]  /*1510*/  IMAD R122, R11.reuse, 0x2, R120 ;  /* 0x000000020b7a7824 */ /* 0x040fe200078e0278 */
[----:B------:R-:W-:Y:S02]  /*1520*/  LEA.HI.X.SX32 R49, R108, R121, 0x1, P5 ;  /* 0x000000796c317211 */ /* 0x000fe400028f0eff */
[-C--:B------:R-:W-:Y:S02]  /*1530*/  LEA R52, P3, R112, R83.reuse, 0x1 ;  /* 0x0000005370347211 */ /* 0x080fe400078608ff */
[C---:B------:R-:W-:Y:S02]  /*1540*/  LEA R124, R11.reuse, R122, 0x1 ;  /* 0x0000007a0b7c7211 */ /* 0x040fe400078e08ff */
[-C--:B------:R-:W-:Y:S02]  /*1550*/  LEA R54, P4, R114, R83.reuse, 0x1 ;  /* 0x0000005372367211 */ /* 0x080fe400078808ff */
[----:B------:R-:W-:Y:S01]  /*1560*/  LEA R56, P5, R116, R83, 0x1 ;  /* 0x0000005374387211 */ /* 0x000fe200078a08ff */
[----:B------:R-:W-:Y:S01]  /*1570*/  IMAD R126, R11, 0x2, R124 ;  /* 0x000000020b7e7824 */ /* 0x000fe200078e027c */
[----:B------:R-:W-:-:S02]  /*1580*/  LEA.HI.X.SX32 R59, R118, R121, 0x1, P6 ;  /* 0x00000079763b7211 */ /* 0x000fc400030f0eff */
[----:B------:R-:W-:Y:S01]  /*1590*/  LEA.HI.X.SX32 R53, R112, R121, 0x1, P3 ;  /* 0x0000007970357211 */ /* 0x000fe200018f0eff */
[C---:B------:R-:W-:Y:S01]  /*15a0*/  IMAD R128, R11.reuse, 0x2, R126 ;  /* 0x000000020b807824 */ /* 0x040fe200078e027e */
[----:B------:R-:W-:Y:S02]  /*15b0*/  LEA R66, P6, R126, R83, 0x1 ;  /* 0x000000537e427211 */ /* 0x000fe400078c08ff */
[-C--:B------:R-:W-:Y:S01]  /*15c0*/  LEA.HI.X.SX32 R55, R114, R121.reuse, 0x1, P4 ;  /* 0x0000007972377211 */ /* 0x080fe200020f0eff */
[C---:B------:R-:W-:Y:S01]  /*15d0*/  IMAD R130, R11.reuse, 0x2, R128 ;  /* 0x000000020b827824 */ /* 0x040fe200078e0280 */
[----:B------:R-:W-:Y:S02]  /*15e0*/  LEA.HI.X.SX32 R57, R116, R121, 0x1, P5 ;  /* 0x0000007974397211 */ /* 0x000fe400028f0eff */
[-C--:B------:R-:W-:Y:S01]  /*15f0*/  LEA R60, P3, R120, R83.reuse, 0x1 ;  /* 0x00000053783c7211 */ /* 0x080fe200078608ff */
[----:B------:R-:W-:Y:S01]  /*1600*/  IMAD R132, R11, 0x2, R130 ;  /* 0x000000020b847824 */ /* 0x000fe200078e0282 */
[----:B------:R-:W-:-:S02]  /*1610*/  LEA R62, P4, R122, R83, 0x1 ;  /* 0x000000537a3e7211 */ /* 0x000fc400078808ff */
[----:B------:R-:W-:Y:S01]  /*1620*/  LEA R64, P5, R124, R83, 0x1 ;  /* 0x000000537c407211 */ /* 0x000fe200078a08ff */
[C---:B------:R-:W-:Y:S01]  /*1630*/  IMAD R10, R11.reuse, 0x2, R132 ;  /* 0x000000020b0a7824 */ /* 0x040fe200078e0284 */
[-C--:B------:R-:W-:Y:S02]  /*1640*/  LEA.HI.X.SX32 R67, R126, R121.reuse, 0x1, P6 ;  /* 0x000000797e437211 */ /* 0x080fe400030f0eff */
[----:B------:R-:W-:Y:S01]  /*1650*/  LEA.HI.X.SX32 R61, R120, R121, 0x1, P3 ;  /* 0x00000079783d7211 */ /* 0x000fe200018f0eff */
[C---:B------:R-:W-:Y:S01]  /*1660*/  IMAD R134, R11.reuse, 0x2, R10 ;  /* 0x000000020b867824 */ /* 0x040fe200078e020a */
[----:B------:R-:W-:Y:S02]  /*1670*/  LEA R74, P6, R10, R83, 0x1 ;  /* 0x000000530a4a7211 */ /* 0x000fe400078c08ff */
[-C--:B------:R-:W-:Y:S01]  /*1680*/  LEA.HI.X.SX32 R63, R122, R121.reuse, 0x1, P4 ;  /* 0x000000797a3f7211 */ /* 0x080fe200020f0eff */
[----:B------:R-:W-:Y:S01]  /*1690*/  IMAD R8, R11, 0x2, R134 ;  /* 0x000000020b087824 */ /* 0x000fe200078e0286 */
[----:B------:R-:W-:-:S02]  /*16a0*/  LEA.HI.X.SX32 R65, R124, R121, 0x1, P5 ;  /* 0x000000797c417211 */ /* 0x000fc400028f0eff */
[----:B0-----:R-:W-:Y:S01]  /*16b0*/  IADD3 R3, P1, P2, R9, UR5, R6 ;  /* 0x0000000509037c10 */ /* 0x001fe2000fa3e006 */
[C---:B------:R-:W-:Y:S01]  /*16c0*/  IMAD R136, R11.reuse, 0x2, R8 ;  /* 0x000000020b887824 */ /* 0x040fe200078e0208 */
[-C--:B------:R-:W-:Y:S01]  /*16d0*/  LEA R68, P3, R128, R83.reuse, 0x1 ;  /* 0x0000005380447211 */ /* 0x080fe200078608ff */
[----:B------:R-:W-:Y:S01]  /*16e0*/  UIMAD.WIDE UR4, UR4, 0x2, URZ ;  /* 0x00000002040478a5 */ /* 0x000fe2000f8e02ff */
[-C--:B------:R-:W-:Y:S01]  /*16f0*/  LEA R70, P4, R130, R83.reuse, 0x1 ;  /* 0x0000005382467211 */ /* 0x080fe200078808ff */
[----:B------:R-:W-:Y:S01]  /*1700*/  IMAD R2, R11, 0x2, R136 ;  /* 0x000000020b027824 */ /* 0x000fe200078e0288 */
[----:B------:R-:W-:Y:S01]  /*1710*/  LEA R72, P5, R132, R83, 0x1 ;  /* 0x0000005384487211 */ /* 0x000fe200078a08ff */
[----:B------:R-:W-:Y:S01]  /*1720*/  IMAD.HI R6, R5, 0x2, RZ ;  /* 0x0000000205067827 */ /* 0x000fe200078e02ff */
[----:B------:R-:W-:Y:S02]  /*1730*/  LEA.HI.X.SX32 R75, R10, R121, 0x1, P6 ;  /* 0x000000790a4b7211 */ /* 0x000fe400030f0eff */
[----:B------:R-:W-:Y:S01]  /*1740*/  LEA R82, P6, R2, R83, 0x1 ;  /* 0x0000005302527211 */ /* 0x000fe200078c08ff */
[----:B------:R-:W-:Y:S01]  /*1750*/  UMOV UR4, URZ ;  /* 0x000000ff00047c82 */ /* 0x000fe20008000000 */
[----:B------:R-:W-:-:S02]  /*1760*/  LEA.HI.X.SX32 R69, R128, R121, 0x1, P3 ;  /* 0x0000007980457211 */ /* 0x000fc400018f0eff */
[-C--:B------:R-:W-:Y:S02]  /*1770*/  LEA.HI.X.SX32 R71, R130, R121.reuse, 0x1, P4 ;  /* 0x0000007982477211 */ /* 0x080fe400020f0eff */
[----:B------:R-:W-:Y:S02]  /*1780*/  LEA.HI.X.SX32 R73, R132, R121, 0x1, P5 ;  /* 0x0000007984497211 */ /* 0x000fe400028f0eff */
[----:B------:R-:W-:Y:S02]  /*1790*/  LEA R97, R4, R91, 0x1 ;  /* 0x0000005b04617211 */ /* 0x000fe400078e08ff */
[-C--:B------:R-:W-:Y:S02]  /*17a0*/  LEA R76, P3, R134, R83.reuse, 0x1 ;  /* 0x00000053864c7211 */ /* 0x080fe400078608ff */
[-C--:B------:R-:W-:Y:S01]  /*17b0*/  LEA R78, P4, R8, R83.reuse, 0x1 ;  /* 0x00000053084e7211 */ /* 0x080fe200078808ff */
[----:B-1----:R-:W-:Y:S01]  /*17c0*/  IMAD R13, R4, 0x2, R97 ;  /* 0x00000002040d7824 */ /* 0x002fe200078e0261 */
[----:B------:R-:W-:-:S02]  /*17d0*/  LEA R80, P5, R136, R83, 0x1 ;  /* 0x0000005388507211 */ /* 0x000fc400078a08ff */
[----:B------:R-:W-:Y:S01]  /*17e0*/  LEA.HI.X.SX32 R83, R2, R121, 0x1, P6 ;  /* 0x0000007902537211 */ /* 0x000fe200030f0eff */
[----:B------:R-:W-:Y:S01]  /*17f0*/  IMAD R15, R4, 0x2, R13 ;  /* 0x00000002040f7824 */ /* 0x000fe200078e020d */
[----:B------:R-:W-:Y:S02]  /*1800*/  IADD3.X R2, PT, PT, R6, UR5, R7, P1, P2 ;  /* 0x0000000506027c10 */ /* 0x000fe40008fe4407 */
[----:B------:R-:W-:Y:S01]  /*1810*/  LEA R142, P1, R113, R3, 0x1 ;  /* 0x00000003718e7211 */ /* 0x000fe200078208ff */
[----:B------:R-:W-:Y:S01]  /*1820*/  IMAD R87, R4, 0x2, R15 ;  /* 0x0000000204577824 */ /* 0x000fe200078e020f */
[----:B------:R-:W-:Y:S02]  /*1830*/  LEA.HI.X.SX32 R77, R134, R121, 0x1, P3 ;  /* 0x00000079864d7211 */ /* 0x000fe400018f0eff */
[-C--:B------:R-:W-:Y:S01]  /*1840*/  LEA R140, P2, R115, R3.reuse, 0x1 ;  /* 0x00000003738c7211 */ /* 0x080fe200078408ff */
[----:B------:R-:W-:Y:S01]  /*1850*/  IMAD R9, R4, 0x2, R87 ;  /* 0x0000000204097824 */ /* 0x000fe200078e0257 */
[----:B------:R-:W-:-:S02]  /*1860*/  LEA R138, P3, R117, R3, 0x1 ;  /* 0x00000003758a7211 */ /* 0x000fc400078608ff */
[-C--:B------:R-:W-:Y:S01]  /*1870*/  LEA.HI.X.SX32 R143, R113, R2.reuse, 0x1, P1 ;  /* 0x00000002718f7211 */ /* 0x080fe200008f0eff */
[C---:B------:R-:W-:Y:S01]  /*1880*/  IMAD R11, R4.reuse, 0x2, R9 ;  /* 0x00000002040b7824 */ /* 0x040fe200078e0209 */
[-C--:B------:R-:W-:Y:S02]  /*1890*/  LEA.HI.X.SX32 R141, R115, R2.reuse, 0x1, P2 ;  /* 0x00000002738d7211 */ /* 0x080fe400010f0eff */
[-C--:B------:R-:W-:Y:S01]  /*18a0*/  LEA R128, P1, R107, R3.reuse, 0x1 ;  /* 0x000000036b807211 */ /* 0x080fe200078208ff */
[----:B------:R-:W-:Y:S01]  /*18b0*/  STL.64 [R1+0x210], R142 ;  /* 0x0002108e01007387 */ /* 0x000fe20000100a00 */
[-C--:B------:R-:W-:Y:S01]  /*18c0*/  LEA.HI.X.SX32 R139, R117, R2.reuse, 0x1, P3 ;  /* 0x00000002758b7211 */ /* 0x080fe200018f0eff */
[C---:B------:R-:W-:Y:S01]  /*18d0*/  IMAD R17, R4.reuse, 0x2, R11 ;  /* 0x0000000204117824 */ /* 0x040fe200078e020b */
[-C--:B------:R-:W-:Y:S01]  /*18e0*/  LEA R126, P2, R111, R3.reuse, 0x1 ;  /* 0x000000036f7e7211 */ /* 0x080fe200078408ff */
[----:B------:R-:W-:Y:S01]  /*18f0*/  STL.64 [R1+0x208], R140 ;  /* 0x0002088c01007387 */ /* 0x000fe20000100a00 */
[----:B------:R-:W-:Y:S01]  /*1900*/  LEA R124, P3, R119, R3, 0x1 ;  /* 0x00000003777c7211 */ /* 0x000fe200078608ff */
[----:B------:R-:W-:Y:S01]  /*1910*/  IMAD R5, R4, 0x2, R17 ;  /* 0x0000000204057824 */ /* 0x000fe200078e0211 */
[-C--:B------:R-:W-:Y:S01]  /*1920*/  LEA.HI.X.SX32 R129, R107, R2.reuse, 0x1, P1 ;  /* 0x000000026b817211 */ /* 0x080fe200008f0eff */
[----:B------:R-:W-:Y:S01]  /*1930*/  STL.64 [R1+0x200], R138 ;  /* 0x0002008a01007387 */ /* 0x000fe20000100a00 */
[----:B------:R-:W-:-:S02]  /*1940*/  LEA.HI.X.SX32 R127, R111, R2, 0x1, P2 ;  /* 0x000000026f7f7211 */ /* 0x000fc400010f0eff */
[-C--:B------:R-:W-:Y:S01]  /*1950*/  LEA.HI.X.SX32 R125, R119, R2.reuse, 0x1, P3 ;  /* 0x00000002777d7211 */ /* 0x080fe200018f0eff */
[----:B------:R-:W-:Y:S01]  /*1960*/  STL.64 [R1+0x1f8], R128 ;  /* 0x0001f88001007387 */ /* 0x000fe20000100a00 */
[C---:B------:R-:W-:Y:S02]  /*1970*/  LEA R116, P3, R109.reuse, R3, 0x1 ;  /* 0x000000036d747211 */ /* 0x040fe400078608ff */
[-C--:B------:R-:W-:Y:S01]  /*1980*/  LEA.HI.X.SX32 R79, R8, R121.reuse, 0x1, P4 ;  /* 0x00000079084f7211 */ /* 0x080fe200020f0eff */
[----:B------:R0:W-:Y:S01]  /*1990*/  STL.64 [R1+0x1f0], R126 ;  /* 0x0001f07e01007387 */ /* 0x0001e20000100a00 */
[----:B------:R-:W-:Y:S02]  /*19a0*/  LEA.HI.X.SX32 R117, R109, R2, 0x1, P3 ;  /* 0x000000026d757211 */ /* 0x000fe400018f0eff */
[----:B------:R-:W-:Y:S01]  /*19b0*/  LEA.HI.X.SX32 R81, R136, R121, 0x1, P5 ;  /* 0x0000007988517211 */ /* 0x000fe200028f0eff */
[----:B------:R1:W-:Y:S01]  /*19c0*/  STL.64 [R1+0x1e8], R124 ;  /* 0x0001e87c01007387 */ /* 0x0003e20000100a00 */
[----:B------:R-:W-:Y:S01]  /*19d0*/  IMAD R121, R4, 0x2, R5 ;  /* 0x0000000204797824 */ /* 0x000fe200078e0205 */
[----:B------:R-:W-:-:S02]  /*19e0*/  LOP3.LUT R219, R217, 0x10, RZ, 0xfc, !PT ;  /* 0x00000010d9db7812 */ /* 0x000fc400078efcff */
[----:B------:R-:W-:Y:S02]  /*19f0*/  LOP3.LUT R242, R242, 0x1c, RZ, 0xc0, !PT ;  /* 0x0000001cf2f27812 */ /* 0x000fe400078ec0ff */
[C---:B------:R-:W-:Y:S02]  /*1a00*/  LEA R7, R4.reuse, R121, 0x1 ;  /* 0x0000007904077211 */ /* 0x040fe400078e08ff */
[-C--:B0-----:R-:W-:Y:S02]  /*1a10*/  LEA R126, P1, R93, R3.reuse, 0x1 ;  /* 0x000000035d7e7211 */ /* 0x081fe400078208ff */
[----:B------:R-:W-:Y:S01]  /*1a20*/  LEA R221, R221, UR8, 0x5 ;  /* 0x00000008dddd7c11 */ /* 0x000fe2000f8e28ff */
[C---:B------:R-:W-:Y:S01]  /*1a30*/  IMAD R123, R4.reuse, 0x2, R7 ;  /* 0x00000002047b7824 */ /* 0x040fe200078e0207 */
[-C--:B-1----:R-:W-:Y:S02]  /*1a40*/  LEA R124, P2, R101, R3.reuse, 0x1 ;  /* 0x00000003657c7211 */ /* 0x082fe400078408ff */
[-C--:B------:R-:W-:Y:S01]  /*1a50*/  LEA.HI.X.SX32 R127, R93, R2.reuse, 0x1, P1 ;  /* 0x000000025d7f7211 */ /* 0x080fe200008f0eff */
[----:B------:R-:W-:Y:S01]  /*1a60*/  IMAD R113, R4, 0x2, R123 ;  /* 0x0000000204717824 */ /* 0x000fe200078e027b */
[----:B------:R-:W-:Y:S01]  /*1a70*/  LEA.HI.X.SX32 R125, R101, R2, 0x1, P2 ;  /* 0x00000002657d7211 */ /* 0x000fe200010f0eff */
[----:B------:R-:W-:Y:S01]  /*1a80*/  IMAD.IADD R245, R242, 0x1, R221 ;  /* 0x00000001f2f57824 */ /* 0x000fe200078e02dd */
[----:B------:R-:W-:Y:S01]  /*1a90*/  LEA R118, P2, R95, R3, 0x1 ;  /* 0x000000035f767211 */ /* 0x000fe200078408ff */
[----:B------:R-:W-:Y:S01]  /*1aa0*/  STL.64 [R1+0x1e0], R126 ;  /* 0x0001e07e01007387 */ /* 0x000fe20000100a00 */
[----:B------:R-:W-:Y:S01]  /*1ab0*/  IMAD R115, R4, 0x2, R113 ;  /* 0x0000000204737824 */ /* 0x000fe200078e0271 */
[----:B------:R-:W-:-:S02]  /*1ac0*/  LEA R219, R219, UR8, 0x5 ;  /* 0x00000008dbdb7c11 */ /* 0x000fc4000f8e28ff */
[----:B------:R0:W-:Y:S01]  /*1ad0*/  STL.64 [R1+0x1d8], R124 ;  /* 0x0001d87c01007387 */ /* 0x0001e20000100a00 */
[----:B------:R-:W-:Y:S01]  /*1ae0*/  LEA.HI.X.SX32 R119, R95, R2, 0x1, P2 ;  /* 0x000000025f777211 */ /* 0x000fe200010f0eff */
[----:B------:R-:W-:Y:S01]  /*1af0*/  IMAD R107, R4, 0x2, R115 ;  /* 0x00000002046b7824 */ /* 0x000fe200078e0273 */
[----:B------:R-:W-:Y:S01]  /*1b00*/  LOP3.LUT R252, R0, 0x40, RZ, 0x3c, !PT ;  /* 0x0000004000fc7812 */ /* 0x000fe200078e3cff */
[----:B------:R1:W-:Y:S01]  /*1b10*/  STL.64 [R1+0x1d0], R116 ;  /* 0x0001d07401007387 */ /* 0x0003e20000100a00 */
[----:B------:R-:W-:Y:S01]  /*1b20*/  IMAD.IADD R244, R242, 0x1, R219 ;  /* 0x00000001f2f47824 */ /* 0x000fe200078e02db */
[----:B------:R-:W-:Y:S01]  /*1b30*/  LOP3.LUT R247, R0, 0x60, RZ, 0x3c, !PT ;  /* 0x0000006000f77812 */ /* 0x000fe200078e3cff */
[----:B------:R-:W-:-:S04]  /*1b40*/  IMAD R111, R4, 0x2, R107 ;  /* 0x00000002046f7824 */ /* 0x000fc800078e026b */
[----:B------:R-:W-:Y:S01]  /*1b50*/  IMAD R93, R4, 0x2, R111 ;  /* 0x00000002045d7824 */ /* 0x000fe200078e026f */
[----:B0-----:R-:W-:-:S03]  /*1b60*/  LEA R124, P1, R89, R3, 0x1 ;  /* 0x00000003597c7211 */ /* 0x001fc600078208ff */
[C---:B------:R-:W-:Y:S01]  /*1b70*/  IMAD R101, R4.reuse, 0x2, R93 ;  /* 0x0000000204657824 */ /* 0x040fe200078e025d */
[-C--:B------:R-:W-:Y:S02]  /*1b80*/  LEA.HI.X.SX32 R125, R89, R2.reuse, 0x1, P1 ;  /* 0x00000002597d7211 */ /* 0x080fe400008f0eff */
[CC--:B-1----:R-:W-:Y:S01]  /*1b90*/  LEA R116, P3, R99.reuse, R3.reuse, 0x1 ;  /* 0x0000000363747211 */ /* 0x0c2fe200078608ff */
[C---:B------:R-:W-:Y:S02]  /*1ba0*/  IMAD R89, R4.reuse, 0x2, R101 ;  /* 0x0000000204597824 */ /* 0x040fe400078e0265 */
[----:B------:R-:W-:Y:S01]  /*1bb0*/  STL.64 [R1+0x1c8], R124 ;  /* 0x0001c87c01007387 */ /* 0x000fe20000100a00 */
[----:B------:R-:W-:Y:S02]  /*1bc0*/  LEA.HI.X.SX32 R117, R99, R2, 0x1, P3 ;  /* 0x0000000263757211 */ /* 0x000fe400018f0eff */
[----:B------:R-:W-:Y:S01]  /*1bd0*/  LEA R108, P3, R97, R3, 0x1 ;  /* 0x00000003616c7211 */ /* 0x000fe200078608ff */
[----:B------:R0:W-:Y:S01]  /*1be0*/  STL.64 [R1+0x1c0], R118 ;  /* 0x0001c07601007387 */ /* 0x0001e20000100a00 */
[----:B------:R-:W-:-:S02]  /*1bf0*/  LEA R95, R4, R89, 0x1 ;  /* 0x00000059045f7211 */ /* 0x000fc400078e08ff */
[----:B------:R-:W-:Y:S01]  /*1c00*/  LEA.HI.X.SX32 R109, R97, R2, 0x1, P3 ;  /* 0x00000002616d7211 */ /* 0x000fe200018f0eff */
[----:B------:R1:W-:Y:S01]  /*1c10*/  STL.64 [R1+0x1b8], R116 ;  /* 0x0001b87401007387 */ /* 0x0003e20000100a00 */
[-C--:B------:R-:W-:Y:S02]  /*1c20*/  LEA R84, P3, R87, R3.reuse, 0x1 ;  /* 0x0000000357547211 */ /* 0x080fe400078608ff */
[----:B0-----:R-:W-:-:S04]  /*1c30*/  LEA R118, P1, R85, R3, 0x1 ;  /* 0x0000000355767211 */ /* 0x001fc800078208ff */
[-C--:B------:R-:W-:Y:S02]  /*1c40*/  LEA.HI.X.SX32 R119, R85, R2.reuse, 0x1, P1 ;  /* 0x0000000255777211 */ /* 0x080fe400008f0eff */
[-C--:B-1----:R-:W-:Y:S02]  /*1c50*/  LEA R116, P2, R91, R3.reuse, 0x1 ;  /* 0x000000035b747211 */ /* 0x082fe400078408ff */
[-C--:B------:R-:W-:Y:S01]  /*1c60*/  LEA.HI.X.SX32 R85, R87, R2.reuse, 0x1, P3 ;  /* 0x0000000257557211 */ /* 0x080fe200018f0eff */
[----:B------:R-:W-:Y:S01]  /*1c70*/  STL.64 [R1+0x1b0], R118 ;  /* 0x0001b07601007387 */ /* 0x000fe20000100a00 */
[-C--:B------:R-:W-:Y:S01]  /*1c80*/  LEA.HI.X.SX32 R117, R91, R2.reuse, 0x1, P2 ;  /* 0x000000025b757211 */ /* 0x080fe200010f0eff */
[C---:B------:R-:W-:Y:S01]  /*1c90*/  IMAD R91, R4.reuse, 0x2, R95 ;  /* 0x00000002045b7824 */ /* 0x040fe200078e025f */
[CC--:B------:R-:W-:Y:S01]  /*1ca0*/  LEA R98, P2, R15.reuse, R3.reuse, 0x1 ;  /* 0x000000030f627211 */ /* 0x0c0fe200078408ff */
[----:B------:R0:W-:Y:S02]  /*1cb0*/  STL.64 [R1+0x1a0], R108 ;  /* 0x0001a06c01007387 */ /* 0x0001e40000100a00 */
[----:B------:R-:W-:Y:S01]  /*1cc0*/  IMAD R97, R4, 0x2, R91 ;  /* 0x0000000204617824 */ /* 0x000fe200078e025b */
[----:B------:R-:W-:Y:S01]  /*1cd0*/  LEA.HI.X.SX32 R99, R15, R2, 0x1, P2 ;  /* 0x000000020f637211 */ /* 0x000fe200010f0eff */
[----:B------:R-:W-:Y:S01]  /*1ce0*/  STL.64 [R1+0x1a8], R116 ;  /* 0x0001a87401007387 */ /* 0x000fe20000100a00 */
[----:B0-----:R-:W-:-:S04]  /*1cf0*/  LEA R108, P1, R13, R3, 0x1 ;  /* 0x000000030d6c7211 */ /* 0x001fc800078208ff */
[----:B------:R-:W-:Y:S01]  /*1d00*/  LEA.HI.X.SX32 R109, R13, R2, 0x1, P1 ;  /* 0x000000020d6d7211 */ /* 0x000fe200008f0eff */
[----:B------:R-:W-:-:S04]  /*1d10*/  IMAD R13, R4, 0x2, R97 ;  /* 0x00000002040d7824 */ /* 0x000fc800078e0261 */
[----:B------:R0:W-:Y:S01]  /*1d20*/  STL.64 [R1+0x198], R108 ;  /* 0x0001986c01007387 */ /* 0x0001e20000100a00 */
[----:B------:R-:W-:-:S03]  /*1d30*/  IMAD R15, R4, 0x2, R13 ;  /* 0x00000002040f7824 */ /* 0x000fc600078e020d */
[----:B------:R1:W-:Y:S04]  /*1d40*/  STL.64 [R1+0x190], R98 ;  /* 0x0001906201007387 */ /* 0x0003e80000100a00 */
[----:B------:R2:W-:Y:S01]  /*1d50*/  STL.64 [R1+0x188], R84 ;  /* 0x0001885401007387 */ /* 0x0005e20000100a00 */
[-C--:B0-----:R-:W-:Y:S02]  /*1d60*/  LEA R108, P1, R9, R3.reuse, 0x1 ;  /* 0x00000003096c7211 */ /* 0x081fe400078208ff */
[-C--:B-1----:R-:W-:Y:S02]  /*1d70*/  LEA R98, P2, R11, R3.reuse, 0x1 ;  /* 0x000000030b627211 */ /* 0x082fe400078408ff */
[----:B------:R-:W-:Y:S02]  /*1d80*/  LEA.HI.X.SX32 R109, R9, R2, 0x1, P1 ;  /* 0x00000002096d7211 */ /* 0x000fe400008f0eff */
[----:B--2---:R-:W-:-:S02]  /*1d90*/  LEA R84, P3, R17, R3, 0x1 ;  /* 0x0000000311547211 */ /* 0x004fc400078608ff */
[-C--:B------:R-:W-:Y:S01]  /*1da0*/  LEA.HI.X.SX32 R99, R11, R2.reuse, 0x1, P2 ;  /* 0x000000020b637211 */ /* 0x080fe200010f0eff */
[----:B------:R-:W-:Y:S01]  /*1db0*/  STL.64 [R1+0x180], R108 ;  /* 0x0001806c01007387 */ /* 0x000fe20000100a00 */
[-C--:B------:R-:W-:Y:S01]  /*1dc0*/  LEA.HI.X.SX32 R85, R17, R2.reuse, 0x1, P3 ;  /* 0x0000000211557211 */ /* 0x080fe200018f0eff */
[C---:B------:R-:W-:Y:S01]  /*1dd0*/  IMAD R11, R4.reuse, 0x2, R15 ;  /* 0x00000002040b7824 */ /* 0x040fe200078e020f */
[-C--:B------:R-:W-:Y:S01]  /*1de0*/  LEA R86, P1, R5, R3.reuse, 0x1 ;  /* 0x0000000305567211 */ /* 0x080fe200078208ff */
[----:B------:R0:W-:Y:S01]  /*1df0*/  STL.64 [R1+0x178], R98 ;  /* 0x0001786201007387 */ /* 0x0001e20000100a00 */
[----:B------:R-:W-:Y:S01]  /*1e00*/  LEA R8, P3, R7, R3, 0x1 ;  /* 0x0000000307087211 */ /* 0x000fe200078608ff */
[C---:B------:R-:W-:Y:S01]  /*1e10*/  IMAD R17, R4.reuse, 0x2, R11 ;  /* 0x0000000204117824 */ /* 0x040fe200078e020b */
[-C--:B------:R-:W-:Y:S01]  /*1e20*/  LEA.HI.X.SX32 R87, R5, R2.reuse, 0x1, P1 ;  /* 0x0000000205577211 */ /* 0x080fe200008f0eff */
[----:B------:R1:W-:Y:S01]  /*1e30*/  STL.64 [R1+0x170], R84 ;  /* 0x0001705401007387 */ /* 0x0003e20000100a00 */
[----:B------:R-:W-:Y:S01]  /*1e40*/  LEA.HI.X.SX32 R9, R7, R2, 0x1, P3 ;  /* 0x0000000207097211 */ /* 0x000fe200018f0eff */
[----:B------:R-:W-:-:S02]  /*1e50*/  IMAD R5, R4, 0x2, R17 ;  /* 0x0000000204057824 */ /* 0x000fc400078e0211 */
[----:B------:R2:W-:Y:S02]  /*1e60*/  STL.64 [R1+0x168], R86 ;  /* 0x0001685601007387 */ /* 0x0005e40000100a00 */
[----:B0-----:R-:W-:Y:S01]  /*1e70*/  IMAD R99, R4, 0x2, R5 ;  /* 0x0000000204637824 */ /* 0x001fe200078e0205 */
[----:B-1----:R-:W-:-:S04]  /*1e80*/  LEA R84, P2, R121, R3, 0x1 ;  /* 0x0000000379547211 */ /* 0x002fc800078408ff */
[----:B------:R-:W-:Y:S02]  /*1e90*/  LEA R109, R4, R99, 0x1 ;  /* 0x00000063046d7211 */ /* 0x000fe400078e08ff */
[----:B------:R-:W-:Y:S02]  /*1ea0*/  LEA.HI.X.SX32 R85, R121, R2, 0x1, P2 ;  /* 0x0000000279557211 */ /* 0x000fe400010f0eff */
[----:B--2---:R-:W-:-:S03]  /*1eb0*/  LEA R86, P1, R123, R3, 0x1 ;  /* 0x000000037b567211 */ /* 0x004fc600078208ff */
[----:B------:R0:W-:Y:S01]  /*1ec0*/  STL.64 [R1+0x160], R84 ;  /* 0x0001605401007387 */ /* 0x0001e20000100a00 */
[----:B------:R-:W-:-:S03]  /*1ed0*/  LEA.HI.X.SX32 R87, R123, R2, 0x1, P1 ;  /* 0x000000027b577211 */ /* 0x000fc600008f0eff */
[----:B------:R1:W-:Y:S04]  /*1ee0*/  STL.64 [R1+0x158], R8 ;  /* 0x0001580801007387 */ /* 0x0003e80000100a00 */
[----:B------:R2:W-:Y:S01]  /*1ef0*/  STL.64 [R1+0x150], R86 ;  /* 0x0001505601007387 */ /* 0x0005e20000100a00 */
[----:B0-----:R-:W-:-:S04]  /*1f00*/  LEA R84, P2, R113, R3, 0x1 ;  /* 0x0000000371547211 */ /* 0x001fc800078408ff */
[-C--:B------:R-:W-:Y:S02]  /*1f10*/  LEA.HI.X.SX32 R85, R113, R2.reuse, 0x1, P2 ;  /* 0x0000000271557211 */ /* 0x080fe400010f0eff */
[-C--:B-1----:R-:W-:Y:S02]  /*1f20*/  LEA R8, P3, R115, R3.reuse, 0x1 ;  /* 0x0000000373087211 */ /* 0x082fe400078608ff */
[-C--:B--2---:R-:W-:Y:S01]  /*1f30*/  LEA R86, P1, R107, R3.reuse, 0x1 ;  /* 0x000000036b567211 */ /* 0x084fe200078208ff */
[----:B------:R0:W-:Y:S01]  /*1f40*/  STL.64 [R1+0x148], R84 ;  /* 0x0001485401007387 */ /* 0x0001e20000100a00 */
[-C--:B------:R-:W-:Y:S02]  /*1f50*/  LEA.HI.X.SX32 R9, R115, R2.reuse, 0x1, P3 ;  /* 0x0000000273097211 */ /* 0x080fe400018f0eff */
[----:B------:R-:W-:Y:S02]  /*1f60*/  LEA R6, P3, R93, R3, 0x1 ;  /* 0x000000035d067211 */ /* 0x000fe400078608ff */
[-C--:B------:R-:W-:Y:S01]  /*1f70*/  LEA.HI.X.SX32 R87, R107, R2.reuse, 0x1, P1 ;  /* 0x000000026b577211 */ /* 0x080fe200008f0eff */
[----:B------:R1:W-:Y:S01]  /*1f80*/  STL.64 [R1+0x140], R8 ;  /* 0x0001400801007387 */ /* 0x0003e20000100a00 */
[----:B------:R-:W-:-:S03]  /*1f90*/  LEA.HI.X.SX32 R7, R93, R2, 0x1, P3 ;  /* 0x000000025d077211 */ /* 0x000fc600018f0eff */
[----:B------:R2:W-:Y:S01]  /*1fa0*/  STL.64 [R1+0x138], R86 ;  /* 0x0001385601007387 */ /* 0x0005e20000100a00 */
[----:B0-----:R-:W-:-:S04]  /*1fb0*/  LEA R84, P2, R111, R3, 0x1 ;  /* 0x000000036f547211 */ /* 0x001fc800078408ff */
[----:B------:R-:W-:Y:S01]  /*1fc0*/  LEA.HI.X.SX32 R85, R111, R2, 0x1, P2 ;  /* 0x000000026f557211 */ /* 0x000fe200010f0eff */
[----:B-1----:R-:W-:-:S04]  /*1fd0*/  IMAD R9, R4, 0x2, R109 ;  /* 0x0000000204097824 */ /* 0x002fc800078e026d */
[----:B------:R0:W-:Y:S01]  /*1fe0*/  STL.64 [R1+0x130], R84 ;  /* 0x0001305401007387 */ /* 0x0001e20000100a00 */
[CC--:B--2---:R-:W-:Y:S01]  /*1ff0*/  LEA R86, P1, R101.reuse, R3.reuse, 0x1 ;  /* 0x0000000365567211 */ /* 0x0c4fe200078208ff */
[C---:B------:R-:W-:Y:S02]  /*2000*/  IMAD R93, R4.reuse, 0x2, R9 ;  /* 0x00000002045d7824 */ /* 0x040fe400078e0209 */
[----:B------:R1:W-:Y:S01]  /*2010*/  STL.64 [R1+0x128], R6 ;  /* 0x0001280601007387 */ /* 0x0003e20000100a00 */
[----:B------:R-:W-:Y:S01]  /*2020*/  LEA.HI.X.SX32 R87, R101, R2, 0x1, P1 ;  /* 0x0000000265577211 */ /* 0x000fe200008f0eff */
[----:B------:R-:W-:Y:S01]  /*2030*/  IMAD R107, R4, 0x2, R93 ;  /* 0x00000002046b7824 */ /* 0x000fe200078e025d */
[----:B------:R-:W-:-:S04]  /*2040*/  LEA R100, P1, R91, R3, 0x1 ;  /* 0x000000035b647211 */ /* 0x000fc800078208ff */
[-C--:B------:R-:W-:Y:S02]  /*2050*/  LEA.HI.X.SX32 R101, R91, R2.reuse, 0x1, P1 ;  /* 0x000000025b657211 */ /* 0x080fe400008f0eff */
[-C--:B0-----:R-:W-:Y:S02]  /*2060*/  LEA R84, P2, R89, R3.reuse, 0x1 ;  /* 0x0000000359547211 */ /* 0x081fe400078408ff */
[-C--:B------:R-:W-:Y:S02]  /*2070*/  LEA R94, P1, R15, R3.reuse, 0x1 ;  /* 0x000000030f5e7211 */ /* 0x080fe400078208ff */
[----:B-1----:R-:W-:Y:S02]  /*2080*/  LEA R6, P3, R95, R3, 0x1 ;  /* 0x000000035f067211 */ /* 0x002fe400078608ff */
[-C--:B------:R-:W-:Y:S02]  /*2090*/  LEA.HI.X.SX32 R85, R89, R2.reuse, 0x1, P2 ;  /* 0x0000000259557211 */ /* 0x080fe400010f0eff */
[----:B------:R-:W-:-:S02]  /*20a0*/  LEA.HI.X.SX32 R7, R95, R2, 0x1, P3 ;  /* 0x000000025f077211 */ /* 0x000fc400018f0eff */
[-C--:B------:R-:W-:Y:S02]  /*20b0*/  LEA R88, P2, R97, R3.reuse, 0x1 ;  /* 0x0000000361587211 */ /* 0x080fe400078408ff */
[-C--:B------:R-:W-:Y:S01]  /*20c0*/  LEA.HI.X.SX32 R95, R15, R2.reuse, 0x1, P1 ;  /* 0x000000020f5f7211 */ /* 0x080fe200008f0eff */
[----:B------:R0:W-:Y:S01]  /*20d0*/  STL.64 [R1+0x110], R6 ;  /* 0x0001100601007387 */ /* 0x0001e20000100a00 */
[-C--:B------:R-:W-:Y:S02]  /*20e0*/  LEA.HI.X.SX32 R89, R97, R2.reuse, 0x1, P2 ;  /* 0x0000000261597211 */ /* 0x080fe400010f0eff */
[----:B------:R-:W-:Y:S02]  /*20f0*/  CS2R R96, SRZ ;  /* 0x0000000000607805 */ /* 0x000fe4000001ff00 */
[CC--:B------:R-:W-:Y:S01]  /*2100*/  LEA R90, P2, R11.reuse, R3.reuse, 0x1 ;  /* 0x000000030b5a7211 */ /* 0x0c0fe200078408ff */
[----:B------:R1:W-:Y:S03]  /*2110*/  STL.64 [R1+0x120], R86 ;  /* 0x0001205601007387 */ /* 0x0003e60000100a00 */
[----:B------:R-:W-:Y:S01]  /*2120*/  LEA.HI.X.SX32 R91, R11, R2, 0x1, P2 ;  /* 0x000000020b5b7211 */ /* 0x000fe200010f0eff */
[----:B------:R2:W-:Y:S01]  /*2130*/  STL.64 [R1+0x118], R84 ;  /* 0x0001185401007387 */ /* 0x0005e20000100a00 */
[----:B0-----:R-:W-:Y:S01]  /*2140*/  IMAD R7, R4, 0x2, R107 ;  /* 0x0000000204077824 */ /* 0x001fe200078e026b */
[----:B-1----:R-:W-:-:S04]  /*2150*/  LEA R86, P3, R13, R3, 0x1 ;  /* 0x000000030d567211 */ /* 0x002fc800078608ff */
[----:B------:R-:W-:Y:S01]  /*2160*/  LEA.HI.X.SX32 R87, R13, R2, 0x1, P3 ;  /* 0x000000020d577211 */ /* 0x000fe200018f0eff */
[----:B--2---:R-:W-:-:S04]  /*2170*/  IMAD R85, R4, 0x2, R7 ;  /* 0x0000000204557824 */ /* 0x004fc800078e0207 */
[----:B------:R0:W-:Y:S04]  /*2180*/  STL.64 [R1+0xf8], R86 ;  /* 0x0000f85601007387 */ /* 0x0001e80000100a00 */
[----:B------:R-:W-:Y:S04]  /*2190*/  STL.64 [R1+0x108], R100 ;  /* 0x0001086401007387 */ /* 0x000fe80000100a00 */
[----:B------:R1:W-:Y:S04]  /*21a0*/  STL.64 [R1+0x100], R88 ;  /* 0x0001005801007387 */ /* 0x0003e80000100a00 */
[----:B------:R-:W-:Y:S01]  /*21b0*/  STL.64 [R1+0xf0], R94 ;  /* 0x0000f05e01007387 */ /* 0x000fe20000100a00 */
[----:B0-----:R-:W-:-:S03]  /*21c0*/  IMAD R87, R4, 0x2, R85 ;  /* 0x0000000204577824 */ /* 0x001fc600078e0255 */
[----:B------:R0:W-:Y:S01]  /*21d0*/  STL.64 [R1+0xe8], R90 ;  /* 0x0000e85a01007387 */ /* 0x0001e20000100a00 */
[----:B------:R-:W-:Y:S01]  /*21e0*/  IMAD R13, R4, 0x2, R87 ;  /* 0x00000002040d7824 */ /* 0x000fe200078e0257 */
[----:B-1----:R-:W-:-:S03]  /*21f0*/  LEA R88, P3, R17, R3, 0x1 ;  /* 0x0000000311587211 */ /* 0x002fc600078608ff */
[----:B------:R-:W-:Y:S01]  /*2200*/  IMAD R15, R4, 0x2, R13 ;  /* 0x00000002040f7824 */ /* 0x000fe200078e020d */
[-C--:B------:R-:W-:Y:S02]  /*2210*/  LEA.HI.X.SX32 R89, R17, R2.reuse, 0x1, P3 ;  /* 0x0000000211597211 */ /* 0x080fe400018f0eff */
[-C--:B------:R-:W-:Y:S02]  /*2220*/  LEA R10, P3, R109, R3.reuse, 0x1 ;  /* 0x000000036d0a7211 */ /* 0x080fe400078608ff */
[-C--:B0-----:R-:W-:Y:S01]  /*2230*/  LEA R90, P1, R5, R3.reuse, 0x1 ;  /* 0x00000003055a7211 */ /* 0x081fe200078208ff */
[----:B------:R0:W-:Y:S01]  /*2240*/  STL.64 [R1+0xe0], R88 ;  /* 0x0000e05801007387 */ /* 0x0001e20000100a00 */
[-C--:B------:R-:W-:Y:S02]  /*2250*/  LEA.HI.X.SX32 R11, R109, R2.reuse, 0x1, P3 ;  /* 0x000000026d0b7211 */ /* 0x080fe400018f0eff */
[----:B------:R-:W-:Y:S02]  /*2260*/  LEA.HI.X.SX32 R91, R5, R2, 0x1, P1 ;  /* 0x00000002055b7211 */ /* 0x000fe400008f0eff */
[----:B------:R-:W-:-:S02]  /*2270*/  LEA R94, P1, R9, R3, 0x1 ;  /* 0x00000003095e7211 */ /* 0x000fc400078208ff */
[C---:B------:R-:W-:Y:S01]  /*2280*/  LEA R17, R4.reuse, R15, 0x1 ;  /* 0x0000000f04117211 */ /* 0x040fe200078e08ff */
[----:B------:R1:W-:Y:S01]  /*2290*/  STL.64 [R1+0xd8], R90 ;  /* 0x0000d85a01007387 */ /* 0x0003e20000100a00 */
[----:B------:R-:W-:Y:S02]  /*22a0*/  LEA.HI.X.SX32 R95, R9, R2, 0x1, P1 ;  /* 0x00000002095f7211 */ /* 0x000fe400008f0eff */
[-C--:B------:R-:W-:Y:S01]  /*22b0*/  LEA R92, P1, R7, R3.reuse, 0x1 ;  /* 0x00000003075c7211 */ /* 0x080fe200078208ff */
[----:B------:R-:W-:Y:S01]  /*22c0*/  IMAD R5, R4, 0x2, R17 ;  /* 0x0000000204057824 */ /* 0x000fe200078e0211 */
[----:B0-----:R-:W-:-:S04]  /*22d0*/  LEA R88, P2, R99, R3, 0x1 ;  /* 0x0000000363587211 */ /* 0x001fc800078408ff */
[-C--:B------:R-:W-:Y:S02]  /*22e0*/  LEA.HI.X.SX32 R89, R99, R2.reuse, 0x1, P2 ;  /* 0x0000000263597211 */ /* 0x080fe400010f0eff */
[----:B------:R-:W-:Y:S02]  /*22f0*/  CS2R R98, SRZ ;  /* 0x0000000000627805 */ /* 0x000fe4000001ff00 */
[C---:B-1----:R-:W-:Y:S01]  /*2300*/  LEA R90, P2, R93.reuse, R3, 0x1 ;  /* 0x000000035d5a7211 */ /* 0x042fe200078408ff */
[----:B------:R0:W-:Y:S03]  /*2310*/  STL.64 [R1+0xd0], R88 ;  /* 0x0000d05801007387 */ /* 0x0001e60000100a00 */
[-C--:B------:R-:W-:Y:S01]  /*2320*/  LEA.HI.X.SX32 R91, R93, R2.reuse, 0x1, P2 ;  /* 0x000000025d5b7211 */ /* 0x080fe200010f0eff */
[----:B------:R1:W-:Y:S01]  /*2330*/  STL.64 [R1+0xc8], R10 ;  /* 0x0000c80a01007387 */ /* 0x0003e20000100a00 */
[----:B------:R-:W-:-:S03]  /*2340*/  LEA.HI.X.SX32 R93, R7, R2, 0x1, P1 ;  /* 0x00000002075d7211 */ /* 0x000fc600008f0eff */
[----:B------:R2:W-:Y:S01]  /*2350*/  STL.64 [R1+0xc0], R94 ;  /* 0x0000c05e01007387 */ /* 0x0005e20000100a00 */
[----:B0-----:R-:W-:-:S03]  /*2360*/  LEA R88, P3, R107, R3, 0x1 ;  /* 0x000000036b587211 */ /* 0x001fc600078608ff */
[----:B------:R0:W-:Y:S01]  /*2370*/  STL.64 [R1+0xb8], R90 ;  /* 0x0000b85a01007387 */ /* 0x0001e20000100a00 */
[----:B------:R-:W-:Y:S01]  /*2380*/  LEA.HI.X.SX32 R89, R107, R2, 0x1, P3 ;  /* 0x000000026b597211 */ /* 0x000fe200018f0eff */
[----:B-1----:R-:W-:Y:S01]  /*2390*/  IMAD R11, R4, 0x2, R5 ;  /* 0x00000002040b7824 */ /* 0x002fe200078e0205 */
[----:B--2---:R-:W-:-:S03]  /*23a0*/  CS2R R94, SRZ ;  /* 0x00000000005e7805 */ /* 0x004fc6000001ff00 */
[----:B------:R1:W-:Y:S01]  /*23b0*/  STL.64 [R1+0xb0], R88 ;  /* 0x0000b05801007387 */ /* 0x0003e20000100a00 */
[C---:B------:R-:W-:Y:S01]  /*23c0*/  IMAD R12, R4.reuse, 0x2, R11 ;  /* 0x00000002040c7824 */ /* 0x040fe200078e020b */
[C---:B0-----:R-:W-:Y:S02]  /*23d0*/  LEA R90, P2, R85.reuse, R3, 0x1 ;  /* 0x00000003555a7211 */ /* 0x041fe400078408ff */
[----:B------:R0:W-:Y:S01]  /*23e0*/  STL.64 [R1+0xa8], R92 ;  /* 0x0000a85c01007387 */ /* 0x0001e20000100a00 */
[----:B------:R-:W-:Y:S01]  /*23f0*/  IMAD R9, R4, 0x2, R12 ;  /* 0x0000000204097824 */ /* 0x000fe200078e020c */
[----:B------:R-:W-:-:S03]  /*2400*/  LEA.HI.X.SX32 R91, R85, R2, 0x1, P2 ;  /* 0x00000002555b7211 */ /* 0x000fc600010f0eff */
[C---:B------:R-:W-:Y:S01]  /*2410*/  IMAD R8, R4.reuse, 0x2, R9 ;  /* 0x0000000204087824 */ /* 0x040fe200078e0209 */
[CC--:B-1----:R-:W-:Y:S01]  /*2420*/  LEA R88, P3, R87.reuse, R3.reuse, 0x1 ;  /* 0x0000000357587211 */ /* 0x0c2fe200078608ff */
[----:B------:R1:W-:Y:S02]  /*2430*/  STL.64 [R1+0xa0], R90 ;  /* 0x0000a05a01007387 */ /* 0x0003e40000100a00 */
[C---:B------:R-:W-:Y:S01]  /*2440*/  IMAD R7, R4.reuse, 0x2, R8 ;  /* 0x0000000204077824 */ /* 0x040fe200078e0208 */
[-C--:B------:R-:W-:Y:S02]  /*2450*/  LEA.HI.X.SX32 R89, R87, R2.reuse, 0x1, P3 ;  /* 0x0000000257597211 */ /* 0x080fe400018f0eff */
[----:B0-----:R-:W-:Y:S02]  /*2460*/  CS2R R92, SRZ ;  /* 0x00000000005c7805 */ /* 0x001fe4000001ff00 */
[CC--:B------:R-:W-:Y:S01]  /*2470*/  LEA R84, P3, R17.reuse, R3.reuse, 0x1 ;  /* 0x0000000311547211 */ /* 0x0c0fe200078608ff */
[C---:B------:R-:W-:Y:S01]  /*2480*/  IMAD R10, R4.reuse, 0x2, R7 ;  /* 0x00000002040a7824 */ /* 0x040fe200078e0207 */
[----:B------:R0:W-:Y:S02]  /*2490*/  STL.64 [R1+0x98], R88 ;  /* 0x0000985801007387 */ /* 0x0001e40000100a00 */
[----:B------:R-:W-:Y:S01]  /*24a0*/  LEA.HI.X.SX32 R85, R17, R2, 0x1, P3 ;  /* 0x0000000211557211 */ /* 0x000fe200018f0eff */
[----:B------:R-:W-:Y:S01]  /*24b0*/  IMAD R6, R4, 0x2, R10 ;  /* 0x0000000204067824 */ /* 0x000fe200078e020a */
[----:B------:R-:W-:-:S02]  /*24c0*/  LEA R14, P3, R12, R3, 0x1 ;  /* 0x000000030c0e7211 */ /* 0x000fc400078608ff */
[----:B-1----:R-:W-:-:S04]  /*24d0*/  LEA R90, P1, R13, R3, 0x1 ;  /* 0x000000030d5a7211 */ /* 0x002fc800078208ff */
[-C--:B------:R-:W-:Y:S02]  /*24e0*/  LEA.HI.X.SX32 R91, R13, R2.reuse, 0x1, P1 ;  /* 0x000000020d5b7211 */ /* 0x080fe400008f0eff */
[-C--:B------:R-:W-:Y:S02]  /*24f0*/  LEA R86, P1, R5, R3.reuse, 0x1 ;  /* 0x0000000305567211 */ /* 0x080fe400078208ff */
[----:B0-----:R-:W-:Y:S01]  /*2500*/  LEA R88, P2, R15, R3, 0x1 ;  /* 0x000000030f587211 */ /* 0x001fe200078408ff */
[----:B------:R0:W-:Y:S01]  /*2510*/  STL.64 [R1+0x90], R90 ;  /* 0x0000905a01007387 */ /* 0x0001e20000100a00 */
[-C--:B------:R-:W-:Y:S02]  /*2520*/  LEA.HI.X.SX32 R87, R5, R2.reuse, 0x1, P1 ;  /* 0x0000000205577211 */ /* 0x080fe400008f0eff */
[-C--:B------:R-:W-:Y:S02]  /*2530*/  LEA.HI.X.SX32 R89, R15, R2.reuse, 0x1, P2 ;  /* 0x000000020f597211 */ /* 0x080fe400010f0eff */
[----:B------:R-:W-:-:S02]  /*2540*/  LEA.HI.X.SX32 R15, R12, R2, 0x1, P3 ;  /* 0x000000020c0f7211 */ /* 0x000fc400018f0eff */
[----:B------:R-:W-:Y:S01]  /*2550*/  LEA R5, R4, R6, 0x1 ;  /* 0x0000000604057211 */ /* 0x000fe200078e08ff */
[----:B------:R1:W-:Y:S04]  /*2560*/  STL.64 [R1+0x88], R88 ;  /* 0x0000885801007387 */ /* 0x0003e80000100a00 */
[----:B------:R2:W-:Y:S01]  /*2570*/  STL.64 [R1+0x80], R84 ;  /* 0x0000805401007387 */ /* 0x0005e20000100a00 */
[----:B0-----:R-:W-:-:S03]  /*2580*/  CS2R R90, SRZ ;  /* 0x00000000005a7805 */ /* 0x001fc6000001ff00 */
[----:B------:R0:W-:Y:S01]  /*2590*/  STL.64 [R1+0x78], R86 ;  /* 0x0000785601007387 */ /* 0x0001e20000100a00 */
[----:B-1----:R-:W-:Y:S02]  /*25a0*/  CS2R R88, SRZ ;  /* 0x0000000000587805 */ /* 0x002fe4000001ff00 */
[----:B--2---:R-:W-:-:S04]  /*25b0*/  LEA R84, P2, R11, R3, 0x1 ;  /* 0x000000030b547211 */ /* 0x004fc800078408ff */
[-C--:B------:R-:W-:Y:S01]  /*25c0*/  LEA.HI.X.SX32 R85, R11, R2.reuse, 0x1, P2 ;  /* 0x000000020b557211 */ /* 0x080fe200010f0eff */
[----:B------:R-:W-:Y:S01]  /*25d0*/  IMAD R11, R4, 0x2, R5 ;  /* 0x00000002040b7824 */ /* 0x000fe200078e0205 */
[CC--:B------:R-:W-:Y:S02]  /*25e0*/  LEA R16, P2, R8.reuse, R3.reuse, 0x1 ;  /* 0x0000000308107211 */ /* 0x0c0fe400078408ff */
[----:B0-----:R-:W-:Y:S01]  /*25f0*/  CS2R R86, SRZ ;  /* 0x0000000000567805 */ /* 0x001fe2000001ff00 */
[----:B------:R0:W-:Y:S01]  /*2600*/  STL.64 [R1+0x70], R84 ;  /* 0x0000705401007387 */ /* 0x0001e20000100a00 */
[----:B------:R-:W-:Y:S01]  /*2610*/  LEA.HI.X.SX32 R17, R8, R2, 0x1, P2 ;  /* 0x0000000208117211 */ /* 0x000fe200010f0eff */
[----:B------:R-:W-:Y:S02]  /*2620*/  IMAD R8, R4, 0x2, R11 ;  /* 0x0000000204087824 */ /* 0x000fe400078e020b */
[----:B------:R1:W-:Y:S01]  /*2630*/  STL.64 [R1+0x68], R14 ;  /* 0x0000680e01007387 */ /* 0x0003e20000100a00 */
[----:B0-----:R-:W-:-:S02]  /*2640*/  LEA R84, P1, R9, R3, 0x1 ;  /* 0x0000000309547211 */ /* 0x001fc400078208ff */
[-C--:B-1----:R-:W-:Y:S02]  /*2650*/  LEA R14, P3, R7, R3.reuse, 0x1 ;  /* 0x00000003070e7211 */ /* 0x082fe400078608ff */
[-C--:B------:R-:W-:Y:S02]  /*2660*/  LEA.HI.X.SX32 R85, R9, R2.reuse, 0x1, P1 ;  /* 0x0000000209557211 */ /* 0x080fe400008f0eff */
[-C--:B------:R-:W-:Y:S01]  /*2670*/  LEA.HI.X.SX32 R15, R7, R2.reuse, 0x1, P3 ;  /* 0x00000002070f7211 */ /* 0x080fe200018f0eff */
[C---:B------:R-:W-:Y:S01]  /*2680*/  IMAD R7, R4.reuse, 0x2, R8 ;  /* 0x0000000204077824 */ /* 0x040fe200078e0208 */
[----:B------:R-:W-:Y:S01]  /*2690*/  LEA R12, P3, R5, R3, 0x1 ;  /* 0x00000003050c7211 */ /* 0x000fe200078608ff */
[----:B------:R-:W-:Y:S01]  /*26a0*/  STL.64 [R1+0x60], R84 ;  /* 0x0000605401007387 */ /* 0x000fe20000100a00 */
[----:B------:R-:W-:Y:S01]  /*26b0*/  LOP3.LUT R9, R103, 0x8, R217, 0xfe, !PT ;  /* 0x0000000867097812 */ /* 0x000fe200078efed9 */
[----:B------:R-:W-:Y:S01]  /*26c0*/  IMAD R4, R4, 0x2, R7 ;  /* 0x0000000204047824 */ /* 0x000fe200078e0207 */
[----:B------:R-:W-:Y:S01]  /*26d0*/  LEA.HI.X.SX32 R13, R5, R2, 0x1, P3 ;  /* 0x00000002050d7211 */ /* 0x000fe200018f0eff */
[----:B------:R0:W-:Y:S01]  /*26e0*/  STL.64 [R1+0x58], R16 ;  /* 0x0000581001007387 */ /* 0x0001e20000100a00 */
[----:B------:R-:W-:-:S03]  /*26f0*/  IMAD.MOV.U32 R5, RZ, RZ, -0x800000 ;  /* 0xff800000ff057424 */ /* 0x000fc600078e00ff */
[----:B------:R1:W-:Y:S01]  /*2700*/  STL.64 [R1+0x50], R14 ;  /* 0x0000500e01007387 */ /* 0x0003e20000100a00 */
[-C--:B0-----:R-:W-:Y:S02]  /*2710*/  LEA R16, P1, R10, R3.reuse, 0x1 ;  /* 0x000000030a107211 */ /* 0x081fe400078208ff */
[-C--:B-1----:R-:W-:Y:S02]  /*2720*/  LEA R14, P2, R6, R3.reuse, 0x1 ;  /* 0x00000003060e7211 */ /* 0x082fe400078408ff */
[-C--:B------:R-:W-:Y:S02]  /*2730*/  LEA.HI.X.SX32 R17, R10, R2.reuse, 0x1, P1 ;  /* 0x000000020a117211 */ /* 0x080fe400008f0eff */
[----:B------:R-:W-:Y:S02]  /*2740*/  LEA.HI.X.SX32 R15, R6, R2, 0x1, P2 ;  /* 0x00000002060f7211 */ /* 0x000fe400010f0eff */
[----:B------:R-:W-:Y:S01]  /*2750*/  LEA R84, P1, R11, R3, 0x1 ;  /* 0x000000030b547211 */ /* 0x000fe200078208ff */
[----:B------:R0:W-:Y:S01]  /*2760*/  STL.64 [R1+0x48], R16 ;  /* 0x0000481001007387 */ /* 0x0001e20000100a00 */
[----:B------:R-:W-:-:S02]  /*2770*/  LOP3.LUT R10, R103, 0x10, R217, 0xfe, !PT ;  /* 0x00000010670a7812 */ /* 0x000fc400078efed9 */
[-C--:B------:R-:W-:Y:S01]  /*2780*/  LEA.HI.X.SX32 R85, R11, R2.reuse, 0x1, P1 ;  /* 0x000000020b557211 */ /* 0x080fe200008f0eff */
[----:B------:R1:W-:Y:S01]  /*2790*/  STL.64 [R1+0x40], R14 ;  /* 0x0000400e01007387 */ /* 0x0003e20000100a00 */
[----:B------:R-:W-:Y:S02]  /*27a0*/  LOP3.LUT R11, R103, 0x18, R217, 0xfe, !PT ;  /* 0x00000018670b7812 */ /* 0x000fe400078efed9 */
[----:B------:R-:W-:Y:S01]  /*27b0*/  LOP3.LUT P1, RZ, R102, 0x7, RZ, 0xc0, !PT ;  /* 0x0000000766ff7812 */ /* 0x000fe2000782c0ff */
[----:B------:R2:W-:Y:S01]  /*27c0*/  STL.64 [R1+0x38], R12 ;  /* 0x0000380c01007387 */ /* 0x0005e20000100a00 */
[----:B------:R-:W-:Y:S02]  /*27d0*/  MOV R6, 0xff800000 ;  /* 0xff80000000067802 */ /* 0x000fe40000000f00 */
[C---:B0-----:R-:W-:Y:S01]  /*27e0*/  LEA R16, P2, R8.reuse, R3, 0x1 ;  /* 0x0000000308107211 */ /* 0x041fe200078408ff */
[----:B------:R0:W-:Y:S03]  /*27f0*/  STL.64 [R1+0x30], R84 ;  /* 0x0000305401007387 */ /* 0x0001e60000100a00 */
[----:B------:R-:W-:-:S02]  /*2800*/  LEA.HI.X.SX32 R17, R8, R2, 0x1, P2 ;  /* 0x0000000208117211 */ /* 0x000fc400010f0eff */
[-C--:B-1----:R-:W-:Y:S02]  /*2810*/  LEA R14, P3, R7, R3.reuse, 0x1 ;  /* 0x00000003070e7211 */ /* 0x082fe400078608ff */
[C---:B--2---:R-:W-:Y:S01]  /*2820*/  LEA R12, P4, R4.reuse, R3, 0x1 ;  /* 0x00000003040c7211 */ /* 0x044fe200078808ff */
[----:B------:R-:W-:Y:S01]  /*2830*/  IMAD.MOV.U32 R3, RZ, RZ, RZ ;  /* 0x000000ffff037224 */ /* 0x000fe200078e00ff */
[C---:B------:R-:W-:Y:S02]  /*2840*/  LOP3.LUT R8, R217.reuse, R103, RZ, 0xfc, !PT ;  /* 0x00000067d9087212 */ /* 0x040fe400078efcff */
[----:B------:R-:W-:Y:S02]  /*2850*/  LEA.HI.X.SX32 R13, R4, R2, 0x1, P4 ;  /* 0x00000002040d7211 */ /* 0x000fe400020f0eff */
[----:B0-----:R-:W-:Y:S02]  /*2860*/  CS2R R84, SRZ ;  /* 0x0000000000547805 */ /* 0x001fe4000001ff00 */
[----:B------:R-:W-:-:S02]  /*2870*/  LOP3.LUT R217, R217, 0x18, RZ, 0xfc, !PT ;  /* 0x00000018d9d97812 */ /* 0x000fc400078efcff */
[----:B------:R-:W-:Y:S01]  /*2880*/  LEA.HI.X.SX32 R15, R7, R2, 0x1, P3 ;  /* 0x00000002070f7211 */ /* 0x000fe200018f0eff */
[----:B------:R0:W-:Y:S01]  /*2890*/  STL.64 [R1+0x18], R12 ;  /* 0x0000180c01007387 */ /* 0x0001e20000100a00 */
[----:B------:R-:W-:Y:S01]  /*28a0*/  LEA R217, R217, UR8, 0x5 ;  /* 0x00000008d9d97c11 */ /* 0x000fe2000f8e28ff */
[----:B------:R-:W-:Y:S01]  /*28b0*/  IMAD.MOV.U32 R2, RZ, RZ, -0x800000 ;  /* 0xff800000ff027424 */ /* 0x000fe200078e00ff */
[----:B------:R-:W-:Y:S01]  /*28c0*/  LEA R4, R105, UR8, 0x2 ;  /* 0x0000000869047c11 */ /* 0x000fe2000f8e10ff */
[----:B------:R1:W-:Y:S01]  /*28d0*/  STL.64 [R1+0x28], R16 ;  /* 0x0000281001007387 */ /* 0x0003e20000100a00 */
[----:B------:R-:W-:Y:S02]  /*28e0*/  IMAD.MOV.U32 R4, RZ, RZ, RZ ;  /* 0x000000ffff047224 */ /* 0x000fe400078e00ff */
[----:B------:R-:W-:Y:S01]  /*28f0*/  IMAD.MOV.U32 R7, RZ, RZ, -0x800000 ;  /* 0xff800000ff077424 */ /* 0x000fe200078e00ff */
[----:B------:R2:W-:Y:S01]  /*2900*/  STL.64 [R1+0x20], R14 ;  /* 0x0000200e01007387 */ /* 0x0005e20000100a00 */
[----:B0-----:R-:W-:Y:S01]  /*2910*/  LEA R12, R104, UR8, 0x3 ;  /* 0x00000008680c7c11 */ /* 0x001fe2000f8e18ff */
[----:B-1----:R-:W-:Y:S01]  /*2920*/  IMAD.MOV.U32 R16, RZ, RZ, 0x3f800000 ;  /* 0x3f800000ff107424 */ /* 0x002fe200078e00ff */
[----:B------:R-:W-:-:S03]  /*2930*/  MOV R17, 0x3f800000 ;  /* 0x3f80000000117802 */ /* 0x000fc60000000f00 */
[----:B------:R-:W-:Y:S01]  /*2940*/  IMAD.IADD R246, R12, 0x1, R242 ;  /* 0x000000010cf67824 */ /* 0x000fe200078e02f2 */
[----:B------:R-:W-:Y:S01]  /*2950*/  LOP3.LUT R12, R0, 0x20, RZ, 0x3c, !PT ;  /* 0x00000020000c7812 */ /* 0x000fe200078e3cff */
[----:B------:R-:W-:Y:S02]  /*2960*/  IMAD.IADD R242, R242, 0x1, R217 ;  /* 0x00000001f2f27824 */ /* 0x000fe400078e02d9 */
[----:B--2---:R-:W-:Y:S02]  /*2970*/  IMAD.MOV.U32 R14, RZ, RZ, 0x3f800000 ;  /* 0x3f800000ff0e7424 */ /* 0x004fe400078e00ff */
[----:B------:R-:W-:-:S07]  /*2980*/  IMAD.MOV.U32 R15, RZ, RZ, 0x3f800000 ;  /* 0x3f800000ff0f7424 */ /* 0x000fce00078e00ff */
.L_x_9:
[----:B------:R-:W2:Y:S04]  /*2990*/  LDL.64 R102, [R1+0x10] ;  /* 0x0000100001667983 */ /* 0x000ea80000100a00 */
[----:B------:R-:W3:Y:S04]  /*29a0*/  LDL.64 R100, [R1+0x8] ;  /* 0x0000080001647983 */ /* 0x000ee80000100a00 */
[----:B------:R-:W4:Y:S01]  /*29b0*/  LDL.64 R12, [R1] ;  /* 0x00000000010c7983 */ /* 0x000f220000100a00 */
[----:B------:R-:W-:-:S04]  /*29c0*/  IMAD.WIDE R106, R3, 0x2, R250 ;  /* 0x00000002036a7825 */ /* 0x000fc800078e02fa */
[C---:B------:R-:W-:Y:S02]  /*29d0*/  IMAD.WIDE R104, R3.reuse, 0x2, R232 ;  /* 0x0000000203687825 */ /* 0x040fe400078e02e8 */
[----:B------:R-:W5:Y:S02]  /*29e0*/  LDG.E.U16 R107, desc[UR10][R106.64] ;  /* 0x0000000a6a6b7981 */ /* 0x000f64000c1e1500 */
[C---:B------:R-:W-:Y:S02]  /*29f0*/  IMAD.WIDE R108, R3.reuse, 0x2, R214 ;  /* 0x00000002036c7825 */ /* 0x040fe400078e02d6 */
[----:B------:R0:W5:Y:S02]  /*2a00*/  LDG.E.U16 R125, desc[UR10][R104.64] ;  /* 0x0000000a687d7981 */ /* 0x000164000c1e1500 */
[C---:B------:R-:W-:Y:S02]  /*2a10*/  IMAD.WIDE R120, R3.reuse, 0x2, R200 ;  /* 0x0000000203787825 */ /* 0x040fe400078e02c8 */
[----:B------:R1:W5:Y:S02]  /*2a20*/  LDG.E.U16 R119, desc[UR10][R108.64] ;  /* 0x0000000a6c777981 */ /* 0x000364000c1e1500 */
[----:B------:R-:W-:-:S02]  /*2a30*/  IMAD.WIDE R110, R3, 0x2, R182 ;  /* 0x00000002036e7825 */ /* 0x000fc400078e02b6 */
[----:B------:R-:W5:Y:S02]  /*2a40*/  LDG.E.U16 R120, desc[UR10][R120.64] ;  /* 0x0000000a78787981 */ /* 0x000f64000c1e1500 */
[C---:B0-----:R-:W-:Y:S02]  /*2a50*/  IMAD.WIDE R104, R3.reuse, 0x2, R210 ;  /* 0x0000000203687825 */ /* 0x041fe400078e02d2 */
[----:B------:R0:W5:Y:S02]  /*2a60*/  LDG.E.U16 R112, desc[UR10][R110.64] ;  /* 0x0000000a6e707981 */ /* 0x000164000c1e1500 */
[C---:B-1----:R-:W-:Y:S02]  /*2a70*/  IMAD.WIDE R108, R3.reuse, 0x2, R180 ;  /* 0x00000002036c7825 */ /* 0x042fe400078e02b4 */
[----:B------:R-:W5:Y:S02]  /*2a80*/  LDG.E.U16 R124, desc[UR10][R104.64] ;  /* 0x0000000a687c7981 */ /* 0x000f64000c1e1500 */
[----:B------:R-:W-:-:S04]  /*2a90*/  IMAD.WIDE R130, R3, 0x2, R164 ;  /* 0x0000000203827825 */ /* 0x000fc800078e02a4 */
[C---:B0-----:R-:W-:Y:S01]  /*2aa0*/  IMAD.WIDE R110, R3.reuse, 0x2, R174 ;  /* 0x00000002036e7825 */ /* 0x041fe200078e02ae */
[----:B------:R0:W5:Y:S03]  /*2ab0*/  LDG.E.U16 R104, desc[UR10][R108.64] ;  /* 0x0000000a6c687981 */ /* 0x000166000c1e1500 */
[C---:B------:R-:W-:Y:S02]  /*2ac0*/  IMAD.WIDE R116, R3.reuse, 0x2, R196 ;  /* 0x0000000203747825 */ /* 0x040fe400078e02c4 */
[----:B------:R-:W5:Y:S02]  /*2ad0*/  LDG.E.U16 R111, desc[UR10][R110.64] ;  /* 0x0000000a6e6f7981 */ /* 0x000f64000c1e1500 */
[----:B0-----:R-:W-:-:S05]  /*2ae0*/  IMAD.WIDE R108, R3, 0x2, R168 ;  /* 0x00000002036c7825 */ /* 0x001fca00078e02a8 */
[----:B------:R0:W5:Y:S01]  /*2af0*/  LDG.E.U16 R118, desc[UR10][R108.64] ;  /* 0x0000000a6c767981 */ /* 0x000162000c1e1500 */
[----:B------:R-:W-:-:S04]  /*2b00*/  IMAD.WIDE R134, R3, 0x2, R148 ;  /* 0x0000000203867825 */ /* 0x000fc800078e0294 */
[----:B------:R-:W-:-:S04]  /*2b10*/  IMAD.WIDE R132, R3, 0x2, R18 ;  /* 0x0000000203847825 */ /* 0x000fc800078e0212 */
[----:B0-----:R-:W-:-:S04]  /*2b20*/  IMAD.WIDE R108, R3, 0x2, R158 ;  /* 0x00000002036c7825 */ /* 0x001fc800078e029e */
[C---:B------:R-:W-:Y:S02]  /*2b30*/  IMAD.WIDE R128, R3.reuse, 0x2, R162 ;  /* 0x0000000203807825 */ /* 0x040fe400078e02a2 */
[----:B------:R-:W5:Y:S02]  /*2b40*/  LDG.E.U16 R109, desc[UR10][R108.64] ;  /* 0x0000000a6c6d7981 */ /* 0x000f64000c1e1500 */
[C---:B------:R-:W-:Y:S02]  /*2b50*/  IMAD.WIDE R140, R3.reuse, 0x2, R170 ;  /* 0x00000002038c7825 */ /* 0x040fe400078e02aa */
[----:B------:R-:W5:Y:S02]  /*2b60*/  LDG.E.U16 R129, desc[UR10][R128.64] ;  /* 0x0000000a80817981 */ /* 0x000f64000c1e1500 */
[C---:B------:R-:W-:Y:S02]  /*2b70*/  IMAD.WIDE R138, R3.reuse, 0x2, R152 ;  /* 0x00000002038a7825 */ /* 0x040fe400078e0298 */
[----:B------:R-:W5:Y:S02]  /*2b80*/  LDG.E.U16 R140, desc[UR10][R140.64] ;  /* 0x0000000a8c8c7981 */ /* 0x000f64000c1e1500 */
[----:B------:R-:W-:-:S02]  /*2b90*/  IMAD.WIDE R136, R3, 0x2, R150 ;  /* 0x0000000203887825 */ /* 0x000fc400078e0296 */
[----:B------:R0:W5:Y:S04]  /*2ba0*/  LDG.E.U16 R108, desc[UR10][R134.64] ;  /* 0x0000000a866c7981 */ /* 0x000168000c1e1500 */
[----:B------:R1:W5:Y:S01]  /*2bb0*/  LDG.E.U16 R128, desc[UR10][R138.64] ;  /* 0x0000000a8a807981 */ /* 0x000362000c1e1500 */
[----:B0-----:R-:W-:-:S04]  /*2bc0*/  IMAD.WIDE R134, R3, 0x2, R26 ;  /* 0x0000000203867825 */ /* 0x001fc800078e021a */
[C---:B-1----:R-:W-:Y:S01]  /*2bd0*/  IMAD.WIDE R138, R3.reuse, 0x2, R30 ;  /* 0x00000002038a7825 */ /* 0x042fe200078e021e */
[----:B------:R0:W5:Y:S04]  /*2be0*/  LDG.E.U16 R143, desc[UR10][R134.64] ;  /* 0x0000000a868f7981 */ /* 0x000168000c1e1500 */
[----:B------:R1:W5:Y:S01]  /*2bf0*/  LDG.E.U16 R145, desc[UR10][R138.64] ;  /* 0x0000000a8a917981 */ /* 0x000362000c1e1500 */
[----:B0-----:R-:W-:-:S04]  /*2c00*/  IMAD.WIDE R134, R3, 0x2, R36 ;  /* 0x0000000203867825 */ /* 0x001fc800078e0224 */
[C---:B-1----:R-:W-:Y:S01]  /*2c10*/  IMAD.WIDE R138, R3.reuse, 0x2, R40 ;  /* 0x00000002038a7825 */ /* 0x042fe200078e0228 */
[----:B------:R0:W5:Y:S05]  /*2c20*/  LDG.E.U16 R156, desc[UR10][R134.64] ;  /* 0x0000000a869c7981 */ /* 0x00016a000c1e1500 */
[----:B------:R-:W5:Y:S01]  /*2c30*/  LDG.E.U16 R138, desc[UR10][R138.64] ;  /* 0x0000000a8a8a7981 */ /* 0x000f62000c1e1500 */
[----:B0-----:R-:W-:-:S05]  /*2c40*/  IMAD.WIDE R134, R3, 0x2, R60 ;  /* 0x0000000203867825 */ /* 0x001fca00078e023c */
[----:B------:R0:W5:Y:S02]  /*2c50*/  LDG.E.U16 R157, desc[UR10][R134.64] ;  /* 0x0000000a869d7981 */ /* 0x000164000c1e1500 */
        /* <DEDUP_REMOVED lines=10> */
[----:B0-----:R-:W-:-:S06]  /*2d00*/  IMAD.WIDE R134, R3, 0x2, R82 ;  /* 0x0000000203867825 */ /* 0x001fcc00078e0252 */
[----:B------:R-:W5:Y:S01]  /*2d10*/  LDG.E.U16 R134, desc[UR10][R134.64] ;  /* 0x0000000a86867981 */ /* 0x000f62000c1e1500 */
[----:B--2---:R-:W-:-:S04]  /*2d20*/  IMAD.WIDE R122, R3, 0x2, R102 ;  /* 0x00000002037a7825 */ /* 0x004fc800078e0266 */
[C---:B---3--:R-:W-:Y:S02]  /*2d30*/  IMAD.WIDE R126, R3.reuse, 0x2, R100 ;  /* 0x00000002037e7825 */ /* 0x048fe400078e0264 */
[----:B------:R-:W2:Y:S02]  /*2d40*/  LDG.E.U16 R122, desc[UR10][R122.64] ;  /* 0x0000000a7a7a7981 */ /* 0x000ea4000c1e1500 */
[C---:B------:R-:W-:Y:S02]  /*2d50*/  IMAD.WIDE R102, R3.reuse, 0x2, R228 ;  /* 0x0000000203667825 */ /* 0x040fe400078e02e4 */
[----:B------:R-:W3:Y:S02]  /*2d60*/  LDG.E.U16 R126, desc[UR10][R126.64] ;  /* 0x0000000a7e7e7981 */ /* 0x000ee4000c1e1500 */
[C---:B------:R-:W-:Y:S02]  /*2d70*/  IMAD.WIDE R100, R3.reuse, 0x2, R224 ;  /* 0x0000000203647825 */ /* 0x040fe400078e02e0 */
[----:B------:R0:W3:Y:S02]  /*2d80*/  LDG.E.U16 R114, desc[UR10][R102.64] ;  /* 0x0000000a66727981 */ /* 0x0000e4000c1e1500 */
[----:B----4-:R-:W-:-:S02]  /*2d90*/  IMAD.WIDE R12, R3, 0x2, R12 ;  /* 0x00000002030c7825 */ /* 0x010fc400078e020c */
[----:B------:R1:W4:Y:S04]  /*2da0*/  LDG.E.U16 R106, desc[UR10][R100.64] ;  /* 0x0000000a646a7981 */ /* 0x000328000c1e1500 */
[----:B------:R1:W3:Y:S01]  /*2db0*/  LDG.E.U16 R115, desc[UR10][R12.64] ;  /* 0x0000000a0c737981 */ /* 0x0002e2000c1e1500 */
[----:B0-----:R-:W-:-:S03]  /*2dc0*/  IMAD.WIDE R102, R3, 0x2, R206 ;  /* 0x0000000203667825 */ /* 0x001fc600078e02ce */
[----:B------:R-:W3:Y:S01]  /*2dd0*/  LDG.E.U16 R123, desc[UR10][R116.64] ;  /* 0x0000000a747b7981 */ /* 0x000ee2000c1e1500 */
[----:B-1----:R-:W-:-:S03]  /*2de0*/  IMAD.WIDE R100, R3, 0x2, R204 ;  /* 0x0000000203647825 */ /* 0x002fc600078e02cc */
[----:B------:R0:W3:Y:S01]  /*2df0*/  LDG.E.U16 R113, desc[UR10][R102.64] ;  /* 0x0000000a66717981 */ /* 0x0000e2000c1e1500 */
[----:B------:R-:W-:-:S03]  /*2e00*/  IMAD.WIDE R12, R3, 0x2, R248 ;  /* 0x00000002030c7825 */ /* 0x000fc600078e02f8 */
[----:B------:R1:W3:Y:S04]  /*2e10*/  LDG.E.U16 R105, desc[UR10][R100.64] ;  /* 0x0000000a64697981 */ /* 0x0002e8000c1e1500 */
[----:B------:R-:W3:Y:S01]  /*2e20*/  LDG.E.U16 R12, desc[UR10][R12.64] ;  /* 0x0000000a0c0c7981 */ /* 0x000ee2000c1e1500 */
[----:B0-----:R-:W-:-:S04]  /*2e30*/  IMAD.WIDE R102, R3, 0x2, R178 ;  /* 0x0000000203667825 */ /* 0x001fc800078e02b2 */
[C---:B-1----:R-:W-:Y:S01]  /*2e40*/  IMAD.WIDE R100, R3.reuse, 0x2, R176 ;  /* 0x0000000203647825 */ /* 0x042fe200078e02b0 */
[----:B------:R0:W4:Y:S04]  /*2e50*/  LDG.E.U16 R121, desc[UR10][R102.64] ;  /* 0x0000000a66797981 */ /* 0x000128000c1e1500 */
[----:B------:R1:W4:Y:S01]  /*2e60*/  LDG.E.U16 R13, desc[UR10][R100.64] ;  /* 0x0000000a640d7981 */ /* 0x000322000c1e1500 */
[----:B0-----:R-:W-:-:S04]  /*2e70*/  IMAD.WIDE R102, R3, 0x2, R172 ;  /* 0x0000000203667825 */ /* 0x001fc800078e02ac */
[C---:B-1----:R-:W-:Y:S02]  /*2e80*/  IMAD.WIDE R100, R3.reuse, 0x2, R166 ;  /* 0x0000000203647825 */ /* 0x042fe400078e02a6 */
[----:B------:R-:W4:Y:S04]  /*2e90*/  LDG.E.U16 R103, desc[UR10][R102.64] ;  /* 0x0000000a66677981 */ /* 0x000f28000c1e1500 */
[----:B------:R0:W4:Y:S01]  /*2ea0*/  LDG.E.U16 R110, desc[UR10][R100.64] ;  /* 0x0000000a646e7981 */ /* 0x000122000c1e1500 */
[----:B------:R-:W-:-:S03]  /*2eb0*/  IMAD.WIDE R116, R3, 0x2, R160 ;  /* 0x0000000203747825 */ /* 0x000fc600078e02a0 */
[----:B------:R1:W4:Y:S01]  /*2ec0*/  LDG.E.U16 R102, desc[UR10][R130.64] ;  /* 0x0000000a82667981 */ /* 0x000322000c1e1500 */
[----:B0-----:R-:W-:-:S03]  /*2ed0*/  IMAD.WIDE R100, R3, 0x2, R154 ;  /* 0x0000000203647825 */ /* 0x001fc600078e029a */
[----:B------:R-:W4:Y:S01]  /*2ee0*/  LDG.E.U16 R117, desc[UR10][R116.64] ;  /* 0x0000000a74757981 */ /* 0x000f22000c1e1500 */
[----:B-1----:R-:W-:-:S03]  /*2ef0*/  IMAD.WIDE R130, R3, 0x2, R20 ;  /* 0x0000000203827825 */ /* 0x002fc600078e0214 */
[----:B------:R-:W4:Y:S04]  /*2f00*/  LDG.E.U16 R101, desc[UR10][R100.64] ;  /* 0x0000000a64657981 */ /* 0x000f28000c1e1500 */
[----:B------:R0:W4:Y:S04]  /*2f10*/  LDG.E.U16 R127, desc[UR10][R130.64] ;  /* 0x0000000a827f7981 */ /* 0x000128000c1e1500 */
[----:B------:R1:W4:Y:S04]  /*2f20*/  LDG.E.U16 R116, desc[UR10][R136.64] ;  /* 0x0000000a88747981 */ /* 0x000328000c1e1500 */
[----:B------:R1:W4:Y:S01]  /*2f30*/  LDG.E.U16 R100, desc[UR10][R132.64] ;  /* 0x0000000a84647981 */ /* 0x000322000c1e1500 */
[----:B0-----:R-:W-:-:S04]  /*2f40*/  IMAD.WIDE R130, R3, 0x2, R22 ;  /* 0x0000000203827825 */ /* 0x001fc800078e0216 */
[C---:B-1----:R-:W-:Y:S01]  /*2f50*/  IMAD.WIDE R136, R3.reuse, 0x2, R28 ;  /* 0x0000000203887825 */ /* 0x042fe200078e021c */
[----:B------:R0:W4:Y:S03]  /*2f60*/  LDG.E.U16 R141, desc[UR10][R130.64] ;  /* 0x0000000a828d7981 */ /* 0x000126000c1e1500 */
[C---:B------:R-:W-:Y:S01]  /*2f70*/  IMAD.WIDE R132, R3.reuse, 0x2, R24 ;  /* 0x0000000203847825 */ /* 0x040fe200078e0218 */
[----:B------:R1:W4:Y:S04]  /*2f80*/  LDG.E.U16 R144, desc[UR10][R136.64] ;  /* 0x0000000a88907981 */ /* 0x000328000c1e1500 */
[----:B------:R1:W4:Y:S01]  /*2f90*/  LDG.E.U16 R142, desc[UR10][R132.64] ;  /* 0x0000000a848e7981 */ /* 0x000322000c1e1500 */
[----:B0-----:R-:W-:-:S04]  /*2fa0*/  IMAD.WIDE R130, R3, 0x2, R32 ;  /* 0x0000000203827825 */ /* 0x001fc800078e0220 */
[C---:B-1----:R-:W-:Y:S01]  /*2fb0*/  IMAD.WIDE R136, R3.reuse, 0x2, R38 ;  /* 0x0000000203887825 */ /* 0x042fe200078e0226 */
[----:B------:R0:W4:Y:S03]  /*2fc0*/  LDG.E.U16 R146, desc[UR10][R130.64] ;  /* 0x0000000a82927981 */ /* 0x000126000c1e1500 */
[C---:B------:R-:W-:Y:S02]  /*2fd0*/  IMAD.WIDE R132, R3.reuse, 0x2, R34 ;  /* 0x0000000203847825 */ /* 0x040fe400078e0222 */
[----:B------:R-:W4:Y:S04]  /*2fe0*/  LDG.E.U16 R136, desc[UR10][R136.64] ;  /* 0x0000000a88887981 */ /* 0x000f28000c1e1500 */
[----:B------:R1:W4:Y:S01]  /*2ff0*/  LDG.E.U16 R147, desc[UR10][R132.64] ;  /* 0x0000000a84937981 */ /* 0x000322000c1e1500 */
[----:B0-----:R-:W-:-:S05]  /*3000*/  IMAD.WIDE R130, R3, 0x2, R44 ;  /* 0x0000000203827825 */ /* 0x001fca00078e022c */
[----:B------:R0:W4:Y:S01]  /*3010*/  LDG.E.U16 R137, desc[UR10][R130.64] ;  /* 0x0000000a82897981 */ /* 0x000122000c1e1500 */
[----:B-1----:R-:W-:-:S05]  /*3020*/  IMAD.WIDE R132, R3, 0x2, R52 ;  /* 0x0000000203847825 */ /* 0x002fca00078e0234 */
        /* <DEDUP_REMOVED lines=21> */
[----:B0-----:R-:W-:-:S06]  /*3180*/  IMAD.WIDE R130, R3, 0x2, R66 ;  /* 0x0000000203827825 */ /* 0x001fcc00078e0242 */
[----:B------:R0:W4:Y:S01]  /*3190*/  LDG.E.U16 R130, desc[UR10][R130.64] ;  /* 0x0000000a82827981 */ /* 0x000122000c1e1500 */
[----:B-1----:R-:W-:-:S06]  /*31a0*/  IMAD.WIDE R132, R3, 0x2, R74 ;  /* 0x0000000203847825 */ /* 0x002fcc00078e024a */
[----:B------:R1:W4:Y:S01]  /*31b0*/  LDG.E.U16 R133, desc[UR10][R132.64] ;  /* 0x0000000a84857981 */ /* 0x000322000c1e1500 */
[----:B------:R-:W-:Y:S06]  /*31c0*/  BAR.SYNC.DEFER_BLOCKING 0x0 ;  /* 0x0000000000007b1d */ /* 0x000fec0000010000 */
[----:B------:R-:W0:Y:S01]  /*31d0*/  S2R R209, SR_TID.X ;  /* 0x0000000000d17919 */ /* 0x000e220000002100 */
[----:B------:R-:W-:Y:S01]  /*31e0*/  LOP3.LUT R212, R0, 0x20, RZ, 0x3c, !PT ;  /* 0x0000002000d47812 */ /* 0x000fe200078e3cff */
[----:B------:R-:W0:Y:S01]  /*31f0*/  S2UR UR6, SR_CgaCtaId ;  /* 0x00000000000679c3 */ /* 0x000e220000008800 */
[----:B-----5:R-:W-:Y:S04]  /*3200*/  STS.U16 [R0+UR8+0x1000], R119 ;  /* 0x0010007700007988 */ /* 0x020fe80008000408 */
[----:B------:R-:W-:Y:S04]  /*3210*/  STS.U16 [R0+UR8+0x1800], R120 ;  /* 0x0018007800007988 */ /* 0x000fe80008000408 */
[----:B------:R-:W-:Y:S04]  /*3220*/  STS.U16 [R0+UR8+0x2800], R140 ;  /* 0x0028008c00007988 */ /* 0x000fe80008000408 */
[----:B------:R-:W-:Y:S04]  /*3230*/  STS.U16 [R0+UR8+0x3000], R129 ;  /* 0x0030008100007988 */ /* 0x000fe80008000408 */
[----:B------:R-:W-:Y:S04]  /*3240*/  STS.U16 [R0+UR8+0x3800], R128 ;  /* 0x0038008000007988 */ /* 0x000fe80008000408 */
[----:B------:R-:W-:Y:S04]  /*3250*/  STS.U16 [R0+UR8+0x5000], R156 ;  /* 0x0050009c00007988 */ /* 0x000fe80008000408 */
[----:B------:R-:W-:Y:S01]  /*3260*/  STS.U16 [R0+UR8+0x6800], R157 ;  /* 0x0068009d00007988 */ /* 0x000fe20008000408 */
[----:B0-----:R-:W-:-:S03]  /*3270*/  IMAD.SHL.U32 R131, R209, 0x8, RZ ;  /* 0x00000008d1837824 */ /* 0x001fc600078e00ff */
[----:B--2---:R-:W-:Y:S02]  /*3280*/  STS.U16 [R0+UR8], R122 ;  /* 0x0000007a00007988 */ /* 0x004fe40008000408 */
[----:B------:R-:W-:Y:S02]  /*3290*/  LOP3.LUT R131, R131, 0x30, RZ, 0xc0, !PT ;  /* 0x0000003083837812 */ /* 0x000fe400078ec0ff */
[C---:B-1----:R-:W-:Y:S01]  /*32a0*/  LOP3.LUT R132, R209.reuse, 0x7, RZ, 0xc0, !PT ;  /* 0x00000007d1847812 */ /* 0x042fe200078ec0ff */
[C---:B------:R-:W-:Y:S01]  /*32b0*/  IMAD.SHL.U32 R208, R209.reuse, 0x2, RZ ;  /* 0x00000002d1d07824 */ /* 0x040fe200078e00ff */
[----:B---3--:R0:W-:Y:S04]  /*32c0*/  STS.U16 [R0+UR8+0x800], R12 ;  /* 0x0008000c00007988 */ /* 0x0081e80008000408 */
[----:B----4-:R-:W-:Y:S01]  /*32d0*/  STS.U16 [R0+UR8+0x2000], R121 ;  /* 0x0020007900007988 */ /* 0x010fe20008000408 */
[C---:B------:R-:W-:Y:S01]  /*32e0*/  IMAD.SHL.U32 R135, R132.reuse, 0x10, RZ ;  /* 0x0000001084877824 */ /* 0x040fe200078e00ff */
[C---:B------:R-:W-:Y:S01]  /*32f0*/  LOP3.LUT R203, R209.reuse, 0xe0, RZ, 0xc0, !PT ;  /* 0x000000e0d1cb7812 */ /* 0x040fe200078ec0ff */
[C---:B------:R-:W-:Y:S01]  /*3300*/  IMAD R131, R132.reuse, 0x40, R131 ;  /* 0x0000004084837824 */ /* 0x040fe200078e0283 */
[----:B------:R-:W-:Y:S01]  /*3310*/  UMOV UR5, 0x400 ;  /* 0x0000040000057882 */ /* 0x000fe20000000000 */
[----:B0-----:R-:W-:Y:S01]  /*3320*/  LOP3.LUT R12, R209, 0x10, RZ, 0xc0, !PT ;  /* 0x00000010d10c7812 */ /* 0x001fe200078ec0ff */
[----:B------:R-:W-:Y:S01]  /*3330*/  ULEA UR5, UR6, UR5, 0x18 ;  /* 0x0000000506057291 */ /* 0x000fe2000f8ec0ff */
[--C-:B------:R-:W-:Y:S01]  /*3340*/  LOP3.LUT R135, R135, 0x30, R208.reuse, 0x78, !PT ;  /* 0x0000003087877812 */ /* 0x100fe200078e78d0 */
        /* <DEDUP_REMOVED lines=53> */
[----:B------:R-:W-:Y:S01]  /*36a0*/  STS.U16 [R247+UR8+0x7e00], R134 ;  /* 0x007e0086f7007988 */ /* 0x000fe20008000408 */
[----:B------:R-:W-:Y:S01]  /*36b0*/  LOP3.LUT R131, R131, 0x10, R208, 0x78, !PT ;  /* 0x0000001083837812 */ /* 0x000fe200078e78d0 */
[----:B------:R-:W-:-:S04]  /*36c0*/  IMAD R132, R132, 0x4, R203 ;  /* 0x0000000484847824 */ /* 0x000fc800078e02cb */
[----:B------:R-:W-:Y:S01]  /*36d0*/  IMAD.U32 R132, R132, 0x40, R135 ;  /* 0x0000004084847824 */ /* 0x000fe200078e0087 */
[----:B------:R-:W-:Y:S01]  /*36e0*/  BAR.SYNC.DEFER_BLOCKING 0x0 ;  /* 0x0000000000007b1d */ /* 0x000fe20000010000 */
[----:B------:R-:W-:-:S05]  /*36f0*/  IMAD R12, R12, 0x20, R131 ;  /* 0x000000200c0c7824 */ /* 0x000fca00078e0283 */
[----:B0-----:R-:W-:Y:S01]  /*3700*/  LOP3.LUT R13, R12, 0x20, RZ, 0x3c, !PT ;  /* 0x000000200c0d7812 */ /* 0x001fe200078e3cff */
[----:B------:R-:W-:Y:S04]  /*3710*/  LDSM.16.MT88.4 R100, [R12+UR5+0x8000] ;  /* 0x008000050c64783b */ /* 0x000fe80008004200 */
[----:B------:R-:W0:Y:S04]  /*3720*/  LDSM.16.M88.4 R120, [R132+UR5] ;  /* 0x000000058478783b */ /* 0x000e280008000200 */
[----:B------:R-:W1:Y:S04]  /*3730*/  LDSM.16.M88.4 R108, [R132+UR5+0x4000] ;  /* 0x00400005846c783b */ /* 0x000e680008000200 */
[----:B------:R-:W2:Y:S04]  /*3740*/  LDSM.16.MT88.4 R124, [R12+UR5+0x8400] ;  /* 0x008400050c7c783b */ /* 0x000ea80008004200 */
[----:B------:R-:W3:Y:S04]  /*3750*/  LDSM.16.MT88.4 R140, [R13+UR5+0x8000] ;  /* 0x008000050d8c783b */ /* 0x000ee80008004200 */
[----:B------:R-:W4:Y:S01]  /*3760*/  LDSM.16.MT88.4 R128, [R13+UR5+0x8400] ;  /* 0x008400050d80783b */ /* 0x000f220008004200 */
[----:B------:R-:W-:-:S03]  /*3770*/  LOP3.LUT R156, R132, 0x40, RZ, 0x3c, !PT ;  /* 0x00000040849c7812 */ /* 0x000fc600078e3cff */
[----:B------:R-:W-:Y:S04]  /*3780*/  LDSM.16.MT88.4 R116, [R12+UR5+0x8800] ;  /* 0x008800050c74783b */ /* 0x000fe80008004200 */
[----:B------:R-:W5:Y:S04]  /*3790*/  LDSM.16.M88.4 R112, [R156+UR5] ;  /* 0x000000059c70783b */ /* 0x000f680008000200 */
[----:B------:R-:W3:Y:S04]  /*37a0*/  LDSM.16.M88.4 R104, [R156+UR5+0x4000] ;  /* 0x004000059c68783b */ /* 0x000ee80008000200 */
[----:B------:R-:W3:Y:S01]  /*37b0*/  LDSM.16.MT88.4 R136, [R13+UR5+0x8800] ;  /* 0x008800050d88783b */ /* 0x000ee20008004200 */
[C---:B0-----:R-:W-:Y:S08]  /*37c0*/  HMMA.16816.F32 R144, R100.reuse, R120, RZ ;  /* 0x000000786490723c */ /* 0x041ff000000018ff */
[----:B-1----:R-:W-:-:S12]  /*37d0*/  HMMA.16816.F32 R100, R100, R108, RZ ;  /* 0x0000006c6464723c */ /* 0x002fd800000018ff */
[C---:B--2---:R-:W-:Y:S08]  /*37e0*/  HMMA.16816.F32 R144, R124.reuse, R122, R144 ;  /* 0x0000007a7c90723c */ /* 0x044ff00000001890 */
[----:B------:R-:W-:Y:S08]  /*37f0*/  HMMA.16816.F32 R124, R124, R110, R100 ;  /* 0x0000006e7c7c723c */ /* 0x000ff00000001864 */
[C---:B---3--:R-:W-:Y:S08]  /*3800*/  HMMA.16816.F32 R100, R140.reuse, R120, RZ ;  /* 0x000000788c64723c */ /* 0x048ff000000018ff */
[----:B------:R-:W-:-:S12]  /*3810*/  HMMA.16816.F32 R140, R140, R108, RZ ;  /* 0x0000006c8c8c723c */ /* 0x000fd800000018ff */
[C---:B----4-:R-:W-:Y:S01]  /*3820*/  HMMA.16816.F32 R120, R128.reuse, R122, R100 ;  /* 0x0000007a8078723c */ /* 0x050fe20000001864 */
[----:B------:R-:W0:Y:S07]  /*3830*/  LDSM.16.MT88.4 R100, [R12+UR5+0x8c00] ;  /* 0x008c00050c64783b */ /* 0x000e2e0008004200 */
[----:B------:R-:W-:Y:S01]  /*3840*/  HMMA.16816.F32 R140, R128, R110, R140 ;  /* 0x0000006e808c723c */ /* 0x000fe2000000188c */
[----:B------:R-:W1:Y:S04]  /*3850*/  LDSM.16.MT88.4 R108, [R13+UR5+0x8c00] ;  /* 0x008c00050d6c783b */ /* 0x000e680008004200 */
[----:B------:R-:W-:Y:S03]  /*3860*/  LDSM.16.M88.4 R128, [R132+UR5+0x80] ;  /* 0x000080058480783b */ /* 0x000fe60008000200 */
[C---:B-----5:R-:W-:Y:S01]  /*3870*/  HMMA.16816.F32 R144, R116.reuse, R112, R144 ;  /* 0x000000707490723c */ /* 0x060fe20000001890 */
[----:B------:R-:W-:Y:S07]  /*3880*/  LDSM.16.M88.4 R132, [R132+UR5+0x4080] ;  /* 0x004080058484783b */ /* 0x000fee0008000200 */
[----:B------:R-:W-:Y:S01]  /*3890*/  HMMA.16816.F32 R116, R116, R104, R124 ;  /* 0x000000687474723c */ /* 0x000fe2000000187c */
[----:B------:R-:W2:Y:S07]  /*38a0*/  LDSM.16.MT88.4 R124, [R12+UR5+0x9000] ;  /* 0x009000050c7c783b */ /* 0x000eae0008004200 */
[C---:B------:R-:W-:Y:S08]  /*38b0*/  HMMA.16816.F32 R120, R136.reuse, R112, R120 ;  /* 0x000000708878723c */ /* 0x040ff00000001878 */
[----:B------:R-:W-:Y:S01]  /*38c0*/  HMMA.16816.F32 R136, R136, R104, R140 ;  /* 0x000000688888723c */ /* 0x000fe2000000188c */
[----:B------:R-:W3:Y:S07]  /*38d0*/  LDSM.16.MT88.4 R140, [R13+UR5+0x9000] ;  /* 0x009000050d8c783b */ /* 0x000eee0008004200 */
[C---:B0-----:R-:W-:Y:S08]  /*38e0*/  HMMA.16816.F32 R144, R100.reuse, R114, R144 ;  /* 0x000000726490723c */ /* 0x041ff00000001890 */
[-C--:B------:R-:W-:Y:S01]  /*38f0*/  HMMA.16816.F32 R116, R100, R106.reuse, R116 ;  /* 0x0000006a6474723c */ /* 0x080fe20000001874 */
[----:B------:R-:W0:Y:S07]  /*3900*/  LDSM.16.MT88.4 R100, [R12+UR5+0x9400] ;  /* 0x009400050c64783b */ /* 0x000e2e0008004200 */
[C---:B-1----:R-:W-:Y:S01]  /*3910*/  HMMA.16816.F32 R136, R108.reuse, R106, R136 ;  /* 0x0000006a6c88723c */ /* 0x042fe20000001888 */
[----:B------:R-:W1:Y:S07]  /*3920*/  LDSM.16.MT88.4 R104, [R13+UR5+0x9400] ;  /* 0x009400050d68783b */ /* 0x000e6e0008004200 */
[----:B------:R-:W-:Y:S01]  /*3930*/  HMMA.16816.F32 R120, R108, R114, R120 ;  /* 0x000000726c78723c */ /* 0x000fe20000001878 */
[----:B------:R-:W-:Y:S04]  /*3940*/  LDSM.16.MT88.4 R112, [R12+UR5+0x9800] ;  /* 0x009800050c70783b */ /* 0x000fe80008004200 */
[----:B------:R-:W-:Y:S03]  /*3950*/  LDSM.16.M88.4 R108, [R156+UR5+0x80] ;  /* 0x000080059c6c783b */ /* 0x000fe60008000200 */
[C---:B--2---:R-:W-:Y:S08]  /*3960*/  HMMA.16816.F32 R144, R124.reuse, R128, R144 ;  /* 0x000000807c90723c */ /* 0x044ff00000001890 */
[----:B------:R-:W-:Y:S01]  /*3970*/  HMMA.16816.F32 R116, R124, R132, R116 ;  /* 0x000000847c74723c */ /* 0x000fe20000001874 */
[----:B------:R-:W2:Y:S07]  /*3980*/  LDSM.16.M88.4 R124, [R156+UR5+0x4080] ;  /* 0x004080059c7c783b */ /* 0x000eae0008000200 */
[C---:B---3--:R-:W-:Y:S08]  /*3990*/  HMMA.16816.F32 R120, R140.reuse, R128, R120 ;  /* 0x000000808c78723c */ /* 0x048ff00000001878 */
[----:B------:R-:W-:Y:S01]  /*39a0*/  HMMA.16816.F32 R136, R140, R132, R136 ;  /* 0x000000848c88723c */ /* 0x000fe20000001888 */
[----:B------:R-:W3:Y:S07]  /*39b0*/  LDSM.16.MT88.4 R140, [R13+UR5+0x9800] ;  /* 0x009800050d8c783b */ /* 0x000eee0008004200 */
[C---:B0-----:R-:W-:Y:S08]  /*39c0*/  HMMA.16816.F32 R144, R100.reuse, R130, R144 ;  /* 0x000000826490723c */ /* 0x041ff00000001890 */
[----:B------:R-:W-:Y:S01]  /*39d0*/  HMMA.16816.F32 R116, R100, R134, R116 ;  /* 0x000000866474723c */ /* 0x000fe20000001874 */
[----:B------:R0:W4:Y:S07]  /*39e0*/  LDSM.16.MT88.4 R100, [R12+UR5+0x9c00] ;  /* 0x009c00050c64783b */ /* 0x00012e0008004200 */
[C---:B-1----:R-:W-:Y:S08]  /*39f0*/  HMMA.16816.F32 R120, R104.reuse, R130, R120 ;  /* 0x000000826878723c */ /* 0x042ff00000001878 */
[----:B------:R-:W-:Y:S01]  /*3a00*/  HMMA.16816.F32 R136, R104, R134, R136 ;  /* 0x000000866888723c */ /* 0x000fe20000001888 */
[----:B------:R-:W1:Y:S07]  /*3a10*/  LDSM.16.MT88.4 R104, [R13+UR5+0x9c00] ;  /* 0x009c00050d68783b */ /* 0x000e6e0008004200 */
[C---:B--2---:R-:W-:Y:S08]  /*3a20*/  HMMA.16816.F32 R116, R112.reuse, R124, R116 ;  /* 0x0000007c7074723c */ /* 0x044ff00000001874 */
[----:B------:R-:W-:Y:S08]  /*3a30*/  HMMA.16816.F32 R144, R112, R108, R144 ;  /* 0x0000006c7090723c */ /* 0x000ff00000001890 */
[----:B---3--:R-:W-:Y:S01]  /*3a40*/  HMMA.16816.F32 R136, R140, R124, R136 ;  /* 0x0000007c8c88723c */ /* 0x008fe20000001888 */
[----:B0-----:R-:W-:-:S07]  /*3a50*/  LOP3.LUT R12, R209, 0x3, RZ, 0xc0, !PT ;  /* 0x00000003d10c7812 */ /* 0x001fce00078ec0ff */
[----:B------:R-:W-:Y:S01]  /*3a60*/  HMMA.16816.F32 R120, R140, R108, R120 ;  /* 0x0000006c8c78723c */ /* 0x000fe20000001878 */
[----:B------:R-:W-:-:S07]  /*3a70*/  IMAD.SHL.U32 R12, R12, 0x2, RZ ;  /* 0x000000020c0c7824 */ /* 0x000fce00078e00ff */
[----:B----4-:R-:W-:Y:S01]  /*3a80*/  HMMA.16816.F32 R116, R100, R126, R116 ;  /* 0x0000007e6474723c */ /* 0x010fe20000001874 */
[----:B------:R-:W-:-:S04]  /*3a90*/  LEA.HI R12, R203, R12, RZ, 0x1e ;  /* 0x0000000ccb0c7211 */ /* 0x000fc800078ff0ff */
[----:B------:R-:W-:-:S03]  /*3aa0*/  IADD3 R12, PT, PT, R12, UR4, RZ ;  /* 0x000000040c0c7c10 */ /* 0x000fc6000fffe0ff */
[----:B------:R-:W-:Y:S08]  /*3ab0*/  HMMA.16816.F32 R144, R100, R110, R144 ;  /* 0x0000006e6490723c */ /* 0x000ff00000001890 */
[----:B-1----:R-:W-:Y:S01]  /*3ac0*/  HMMA.16816.F32 R136, R104, R126, R136 ;  /* 0x0000007e6888723c */ /* 0x002fe20000001888 */
[----:B------:R-:W-:-:S07]  /*3ad0*/  VIADD R13, R12, 0x40 ;  /* 0x000000400c0d7836 */ /* 0x000fce0000000000 */
[----:B------:R-:W-:Y:S01]  /*3ae0*/  HMMA.16816.F32 R120, R104, R110, R120 ;  /* 0x0000006e6878723c */ /* 0x000fe20000001878 */
[-C--:B------:R-:W-:Y:S01]  /*3af0*/  ISETP.GE.AND P6, PT, R8, R13.reuse, PT ;  /* 0x0000000d0800720c */ /* 0x080fe20003fc6270 */
[----:B------:R-:W-:Y:S01]  /*3b00*/  FMUL R100, R118, UR13 ;  /* 0x0000000d76647c20 */ /* 0x000fe20008400000 */
[-C--:B------:R-:W-:Y:S02]  /*3b10*/  ISETP.GE.AND P5, PT, R9, R13.reuse, PT ;  /* 0x0000000d0900720c */ /* 0x080fe40003fa6270 */
[-C--:B------:R-:W-:Y:S02]  /*3b20*/  ISETP.GE.AND P2, PT, R10, R13.reuse, PT ;  /* 0x0000000d0a00720c */ /* 0x080fe40003f46270 */
[----:B------:R-:W-:Y:S01]  /*3b30*/  ISETP.GE.AND P4, PT, R11, R13, PT ;  /* 0x0000000d0b00720c */ /* 0x000fe20003f86270 */
[----:B------:R-:W-:Y:S01]  /*3b40*/  FMUL R13, R116, UR13 ;  /* 0x0000000d740d7c20 */ /* 0x000fe20008400000 */
[----:B------:R-:W-:Y:S01]  /*3b50*/  FMUL R106, R144, UR13 ;  /* 0x0000000d906a7c20 */ /* 0x000fe20008400000 */
[----:B------:R-:W-:Y:S01]  /*3b60*/  FMUL R104, R145, UR13 ;  /* 0x0000000d91687c20 */ /* 0x000fe20008400000 */
[----:B------:R-:W-:Y:S01]  /*3b70*/  FMUL R105, R146, UR13 ;  /* 0x0000000d92697c20 */ /* 0x000fe20008400000 */
[----:B------:R-:W-:Y:S01]  /*3b80*/  FMUL R101, R136, UR13 ;  /* 0x0000000d88657c20 */ /* 0x000fe20008400000 */
[----:B------:R-:W-:Y:S01]  /*3b90*/  FSEL R13, R13, -INF , P6 ;  /* 0xff8000000d0d7808 */ /* 0x000fe20003000000 */
[----:B------:R-:W-:Y:S01]  /*3ba0*/  FMUL R102, R138, UR13 ;  /* 0x0000000d8a667c20 */ /* 0x000fe20008400000 */
[----:B------:R-:W-:-:S02]  /*3bb0*/  FSEL R100, R100, -INF , P5 ;  /* 0xff80000064647808 */ /* 0x000fc40002800000 */
[CC--:B------:R-:W-:Y:S02]  /*3bc0*/  ISETP.GE.AND P3, PT, R8.reuse, R12.reuse, PT ;  /* 0x0000000c0800720c */ /* 0x0c0fe40003f66270 */
[-C--:B------:R-:W-:Y:S02]  /*3bd0*/  ISETP.GT.AND P6, PT, R8, R12.reuse, PT ;  /* 0x0000000c0800720c */ /* 0x080fe40003fc4270 */
[----:B------:R-:W-:Y:S01]  /*3be0*/  ISETP.GE.AND P5, PT, R9, R12, PT ;  /* 0x0000000c0900720c */ /* 0x000fe20003fa6270 */
[----:B------:R-:W-:Y:S01]  /*3bf0*/  FMUL R113, R147, UR13 ;  /* 0x0000000d93717c20 */ /* 0x000fe20008400000 */
[----:B------:R-:W-:Y:S01]  /*3c00*/  FSEL R101, R101, -INF , P2 ;  /* 0xff80000065657808 */ /* 0x000fe20001000000 */
[----:B------:R-:W-:Y:S01]  /*3c10*/  FMUL R107, R120, UR13 ;  /* 0x0000000d786b7c20 */ /* 0x000fe20008400000 */
[----:B------:R-:W-:Y:S01]  /*3c20*/  FSEL R102, R102, -INF , P4 ;  /* 0xff80000066667808 */ /* 0x000fe20002000000 */
[----:B------:R-:W-:Y:S01]  /*3c30*/  FMUL R108, R121, UR13 ;  /* 0x0000000d796c7c20 */ /* 0x000fe20008400000 */
[----:B------:R-:W-:Y:S01]  /*3c40*/  FSEL R106, R106, -INF , P3 ;  /* 0xff8000006a6a7808 */ /* 0x000fe20001800000 */
[----:B------:R-:W-:Y:S01]  /*3c50*/  FMUL R103, R122, UR13 ;  /* 0x0000000d7a677c20 */ /* 0x000fe20008400000 */
[----:B------:R-:W-:-:S02]  /*3c60*/  FSEL R104, R104, -INF , P6 ;  /* 0xff80000068687808 */ /* 0x000fc40003000000 */
[----:B------:R-:W-:Y:S01]  /*3c70*/  FSEL R105, R105, -INF , P5 ;  /* 0xff80000069697808 */ /* 0x000fe20002800000 */
[----:B------:R-:W-:Y:S01]  /*3c80*/  FMUL R109, R123, UR13 ;  /* 0x0000000d7b6d7c20 */ /* 0x000fe20008400000 */
[-C--:B------:R-:W-:Y:S02]  /*3c90*/  ISETP.GT.AND P2, PT, R9, R12.reuse, PT ;  /* 0x0000000c0900720c */ /* 0x080fe40003f44270 */
[CC--:B------:R-:W-:Y:S02]  /*3ca0*/  ISETP.GE.AND P4, PT, R10.reuse, R12.reuse, PT ;  /* 0x0000000c0a00720c */ /* 0x0c0fe40003f86270 */
[-C--:B------:R-:W-:Y:S02]  /*3cb0*/  ISETP.GT.AND P3, PT, R10, R12.reuse, PT ;  /* 0x0000000c0a00720c */ /* 0x080fe40003f64270 */
[CC--:B------:R-:W-:Y:S02]  /*3cc0*/  ISETP.GE.AND P6, PT, R11.reuse, R12.reuse, PT ;  /* 0x0000000c0b00720c */ /* 0x0c0fe40003fc6270 */
[----:B------:R-:W-:Y:S01]  /*3cd0*/  ISETP.GT.AND P5, PT, R11, R12, PT ;  /* 0x0000000c0b00720c */ /* 0x000fe20003fa4270 */
[----:B------:R-:W-:Y:S01]  /*3ce0*/  VIADD R12, R12, 0x41 ;  /* 0x000000410c0c7836 */ /* 0x000fe20000000000 */
[----:B------:R-:W-:Y:S01]  /*3cf0*/  FSEL R113, R113, -INF , P2 ;  /* 0xff80000071717808 */ /* 0x000fe20001000000 */
[----:B------:R-:W-:Y:S01]  /*3d00*/  FMUL R116, R117, UR13 ;  /* 0x0000000d75747c20 */ /* 0x000fe20008400000 */
[----:B------:R-:W-:Y:S01]  /*3d10*/  FSEL R107, R107, -INF , P4 ;  /* 0xff8000006b6b7808 */ /* 0x000fe20002000000 */
[----:B------:R-:W-:Y:S01]  /*3d20*/  FMUL R114, R119, UR13 ;  /* 0x0000000d77727c20 */ /* 0x000fe20008400000 */
[----:B------:R-:W-:Y:S01]  /*3d30*/  FSEL R108, R108, -INF , P3 ;  /* 0xff8000006c6c7808 */ /* 0x000fe20001800000 */
[----:B------:R-:W-:Y:S01]  /*3d40*/  FMUL R110, R137, UR13 ;  /* 0x0000000d896e7c20 */ /* 0x000fe20008400000 */
[----:B------:R-:W-:Y:S01]  /*3d50*/  FSEL R103, R103, -INF , P6 ;  /* 0xff80000067677808 */ /* 0x000fe20003000000 */
[----:B------:R-:W-:Y:S01]  /*3d60*/  FMUL R111, R139, UR13 ;  /* 0x0000000d8b6f7c20 */ /* 0x000fe20008400000 */
[----:B------:R-:W-:-:S02]  /*3d70*/  ISETP.GE.AND P2, PT, R8, R12, PT ;  /* 0x0000000c0800720c */ /* 0x000fc40003f46270 */
[-C--:B------:R-:W-:Y:S02]  /*3d80*/  ISETP.GE.AND P4, PT, R9, R12.reuse, PT ;  /* 0x0000000c0900720c */ /* 0x080fe40003f86270 */
[-C--:B------:R-:W-:Y:S02]  /*3d90*/  ISETP.GE.AND P3, PT, R10, R12.reuse, PT ;  /* 0x0000000c0a00720c */ /* 0x080fe40003f66270 */
[----:B------:R-:W-:Y:S02]  /*3da0*/  ISETP.GE.AND P6, PT, R11, R12, PT ;  /* 0x0000000c0b00720c */ /* 0x000fe40003fc6270 */
[----:B------:R-:W-:Y:S02]  /*3db0*/  FSEL R109, R109, -INF , P5 ;  /* 0xff8000006d6d7808 */ /* 0x000fe40002800000 */
[----:B------:R-:W-:Y:S02]  /*3dc0*/  FSEL R116, R116, -INF , P2 ;  /* 0xff80000074747808 */ /* 0x000fe40001000000 */
[----:B------:R-:W-:-:S02]  /*3dd0*/  FSEL R114, R114, -INF , P4 ;  /* 0xff80000072727808 */ /* 0x000fc40002000000 */
[----:B------:R-:W-:Y:S02]  /*3de0*/  FSEL R110, R110, -INF , P3 ;  /* 0xff8000006e6e7808 */ /* 0x000fe40001800000 */
[----:B------:R-:W-:Y:S02]  /*3df0*/  FSEL R111, R111, -INF , P6 ;  /* 0xff8000006f6f7808 */ /* 0x000fe40003000000 */
[----:B------:R-:W-:Y:S02]  /*3e00*/  FMNMX3 R118, R106, R104, R13, !PT ;  /* 0x000000686a767276 */ /* 0x000fe4000780000d */
[----:B------:R-:W-:Y:S02]  /*3e10*/  FMNMX3 R119, R105, R113, R100, !PT ;  /* 0x0000007169777276 */ /* 0x000fe40007800064 */
[----:B------:R-:W-:Y:S02]  /*3e20*/  FMNMX3 R115, R107, R108, R101, !PT ;  /* 0x0000006c6b737276 */ /* 0x000fe40007800065 */
[----:B------:R-:W-:-:S02]  /*3e30*/  FMNMX3 R112, R103, R109, R102, !PT ;  /* 0x0000006d67707276 */ /* 0x000fc40007800066 */
[----:B------:R-:W-:Y:S02]  /*3e40*/  FMNMX R118, R116, R118, !PT ;  /* 0x0000007674767209 */ /* 0x000fe40007800000 */
[----:B------:R-:W-:Y:S02]  /*3e50*/  FMNMX R119, R114, R119, !PT ;  /* 0x0000007772777209 */ /* 0x000fe40007800000 */
[----:B------:R-:W-:Y:S02]  /*3e60*/  FMNMX R115, R110, R115, !PT ;  /* 0x000000736e737209 */ /* 0x000fe40007800000 */
[----:B------:R-:W-:Y:S01]  /*3e70*/  FMNMX R112, R111, R112, !PT ;  /* 0x000000706f707209 */ /* 0x000fe20007800000 */
[----:B------:R-:W0:Y:S04]  /*3e80*/  SHFL.BFLY PT, R120, R118, 0x2, 0x1f ;  /* 0x0c401f0076787f89 */ /* 0x000e2800000e0000 */
[----:B------:R-:W1:Y:S04]  /*3e90*/  SHFL.BFLY PT, R121, R119, 0x2, 0x1f ;  /* 0x0c401f0077797f89 */ /* 0x000e6800000e0000 */
[----:B------:R-:W2:Y:S04]  /*3ea0*/  SHFL.BFLY PT, R117, R115, 0x2, 0x1f ;  /* 0x0c401f0073757f89 */ /* 0x000ea800000e0000 */
[----:B------:R-:W3:Y:S01]  /*3eb0*/  SHFL.BFLY PT, R12, R112, 0x2, 0x1f ;  /* 0x0c401f00700c7f89 */ /* 0x000ee200000e0000 */
[----:B0-----:R-:W-:-:S02]  /*3ec0*/  FMNMX R120, R118, R120, !PT ;  /* 0x0000007876787209 */ /* 0x001fc40007800000 */
[----:B-1----:R-:W-:Y:S02]  /*3ed0*/  FMNMX R121, R119, R121, !PT ;  /* 0x0000007977797209 */ /* 0x002fe40007800000 */
[----:B--2---:R-:W-:Y:S02]  /*3ee0*/  FMNMX R117, R115, R117, !PT ;  /* 0x0000007573757209 */ /* 0x004fe40007800000 */
[----:B---3--:R-:W-:Y:S01]  /*3ef0*/  FMNMX R12, R112, R12, !PT ;  /* 0x0000000c700c7209 */ /* 0x008fe20007800000 */
[----:B------:R-:W0:Y:S04]  /*3f00*/  SHFL.BFLY PT, R115, R121, 0x1, 0x1f ;  /* 0x0c201f0079737f89 */ /* 0x000e2800000e0000 */
[----:B------:R-:W1:Y:S04]  /*3f10*/  SHFL.BFLY PT, R112, R120, 0x1, 0x1f ;  /* 0x0c201f0078707f89 */ /* 0x000e6800000e0000 */
[----:B------:R-:W2:Y:S04]  /*3f20*/  SHFL.BFLY PT, R118, R117, 0x1, 0x1f ;  /* 0x0c201f0075767f89 */ /* 0x000ea800000e0000 */
[----:B------:R-:W3:Y:S01]  /*3f30*/  SHFL.BFLY PT, R119, R12, 0x1, 0x1f ;  /* 0x0c201f000c777f89 */ /* 0x000ee200000e0000 */
[----:B------:R-:W-:Y:S01]  /*3f40*/  BSSY.RECONVERGENT B0, `(.L_x_1) ;  /* 0x0000009000007945 */ /* 0x000fe20003800200 */
[----:B0-----:R-:W-:-:S02]  /*3f50*/  FMNMX R115, R121, R115, !PT ;  /* 0x0000007379737209 */ /* 0x001fc40007800000 */
[----:B-1----:R-:W-:Y:S02]  /*3f60*/  FMNMX R112, R120, R112, !PT ;  /* 0x0000007078707209 */ /* 0x002fe40007800000 */
[----:B--2---:R-:W-:Y:S02]  /*3f70*/  FMNMX R118, R117, R118, !PT ;  /* 0x0000007675767209 */ /* 0x004fe40007800000 */
[----:B---3--:R-:W-:Y:S01]  /*3f80*/  FMNMX R119, R12, R119, !PT ;  /* 0x000000770c777209 */ /* 0x008fe20007800000 */
[----:B------:R-:W-:Y:S06]  /*3f90*/  BAR.SYNC.DEFER_BLOCKING 0x0 ;  /* 0x0000000000007b1d */ /* 0x000fec0000010000 */
[----:B------:R-:W-:Y:S05]  /*3fa0*/  @P0 BRA `(.L_x_2) ;  /* 0x0000000000080947 */ /* 0x000fea0003800000 */
[----:B------:R0:W-:Y:S04]  /*3fb0*/  STS [R246], R112 ;  /* 0x00000070f6007388 */ /* 0x0001e80000000800 */
[----:B------:R0:W-:Y:S02]  /*3fc0*/  STS [R245], R115 ;  /* 0x00000073f5007388 */ /* 0x0001e40000000800 */
.L_x_2:
[----:B------:R-:W-:Y:S05]  /*3fd0*/  BSYNC.RECONVERGENT B0 ;  /* 0x0000000000007941 */ /* 0x000fea0003800200 */
.L_x_1:
[----:B------:R-:W-:Y:S04]  /*3fe0*/  BSSY.RECONVERGENT B0, `(.L_x_3) ;  /* 0x0000004000007945 */ /* 0x000fe80003800200 */
[----:B------:R-:W-:Y:S05]  /*3ff0*/  @P0 BRA `(.L_x_4) ;  /* 0x0000000000080947 */ /* 0x000fea0003800000 */
[----:B------:R1:W-:Y:S04]  /*4000*/  STS [R244], R118 ;  /* 0x00000076f4007388 */ /* 0x0003e80000000800 */
[----:B------:R1:W-:Y:S02]  /*4010*/  @!P0 STS [R242], R119 ;  /* 0x00000077f2008388 */ /* 0x0003e40000000800 */
.L_x_4:
[----:B------:R-:W-:Y:S05]  /*4020*/  BSYNC.RECONVERGENT B0 ;  /* 0x0000000000007941 */ /* 0x000fea0003800200 */
.L_x_3:
[----:B------:R-:W2:Y:S01]  /*4030*/  S2R R138, SR_TID.X ;  /* 0x00000000008a7919 */ /* 0x000ea20000002100 */
[----:B------:R-:W-:Y:S01]  /*4040*/  BSSY.RECONVERGENT B0, `(.L_x_5) ;  /* 0x0000072000007945 */ /* 0x000fe20003800200 */
[----:B------:R-:W-:Y:S06]  /*4050*/  BAR.SYNC.DEFER_BLOCKING 0x0 ;  /* 0x0000000000007b1d */ /* 0x000fec0000010000 */
[----:B0-----:R-:W0:Y:S01]  /*4060*/  S2R R115, SR_TID.X ;  /* 0x0000000000737919 */ /* 0x001e220000002100 */
[----:B--2---:R-:W-:-:S04]  /*4070*/  LOP3.LUT R138, R138, 0xff, RZ, 0xc0, !PT ;  /* 0x000000ff8a8a7812 */ /* 0x004fc800078ec0ff */
[----:B------:R-:W-:-:S05]  /*4080*/  LEA R138, R138, UR8, 0x2 ;  /* 0x000000088a8a7c11 */ /* 0x000fca000f8e10ff */
[----:B------:R-:W2:Y:S01]  /*4090*/  LDS R12, [R138] ;  /* 0x000000008a0c7984 */ /* 0x000ea20000000800 */
[----:B0-----:R-:W-:-:S04]  /*40a0*/  LOP3.LUT R115, R115, 0x1c, RZ, 0xc0, !PT ;  /* 0x0000001c73737812 */ /* 0x001fc800078ec0ff */
[----:B------:R-:W-:Y:S01]  /*40b0*/  LEA R115, R115, UR8, 0x3 ;  /* 0x0000000873737c11 */ /* 0x000fe2000f8e18ff */
[----:B--2---:R-:W0:Y:S02]  /*40c0*/  SHFL.BFLY PT, R112, R12, 0x4, 0x1f ;  /* 0x0c801f000c707f89 */ /* 0x004e2400000e0000 */
[----:B0-----:R-:W-:-:S05]  /*40d0*/  FMNMX R112, R12, R112, !PT ;  /* 0x000000700c707209 */ /* 0x001fca0007800000 */
[----:B------:R-:W0:Y:S02]  /*40e0*/  SHFL.BFLY PT, R12, R112, 0x2, 0x1f ;  /* 0x0c401f00700c7f89 */ /* 0x000e2400000e0000 */
[----:B0-----:R-:W-:-:S05]  /*40f0*/  FMNMX R12, R112, R12, !PT ;  /* 0x0000000c700c7209 */ /* 0x001fca0007800000 */
[----:B------:R-:W0:Y:S02]  /*4100*/  SHFL.BFLY PT, R112, R12, 0x1, 0x1f ;  /* 0x0c201f000c707f89 */ /* 0x000e2400000e0000 */
[----:B0-----:R-:W-:-:S05]  /*4110*/  FMNMX R112, R12, R112, !PT ;  /* 0x000000700c707209 */ /* 0x001fca0007800000 */
[----:B------:R-:W-:Y:S01]  /*4120*/  @!P1 STS [R138], R112 ;  /* 0x000000708a009388 */ /* 0x000fe20000000800 */
[----:B------:R-:W-:Y:S06]  /*4130*/  BAR.SYNC.DEFER_BLOCKING 0x0 ;  /* 0x0000000000007b1d */ /* 0x000fec0000010000 */
[----:B------:R-:W0:Y:S04]  /*4140*/  LDS R12, [R115] ;  /* 0x00000000730c7984 */ /* 0x000e280000000800 */
[----:B------:R-:W2:Y:S04]  /*4150*/  LDS R117, [R221] ;  /* 0x00000000dd757984 */ /* 0x000ea80000000800 */
[----:B------:R-:W3:Y:S01]  /*4160*/  LDS R115, [R219] ;  /* 0x00000000db737984 */ /* 0x000ee20000000800 */
[----:B0-----:R-:W-:-:S05]  /*4170*/  FMNMX R12, R12, R2, !PT ;  /* 0x000000020c0c7209 */ /* 0x001fca0007800000 */
[--C-:B------:R-:W-:Y:S01]  /*4180*/  FADD R112, R104, -R12.reuse ;  /* 0x8000000c68707221 */ /* 0x100fe20000000000 */
[--C-:B------:R-:W-:Y:S01]  /*4190*/  FADD R106, R106, -R12.reuse ;  /* 0x8000000c6a6a7221 */ /* 0x100fe20000000000 */
[----:B------:R-:W-:Y:S01]  /*41a0*/  FADD R116, R116, -R12 ;  /* 0x8000000c74747221 */ /* 0x000fe20000000000 */
[----:B------:R-:W-:Y:S01]  /*41b0*/  FADD R128, -R12, R2 ;  /* 0x000000020c807221 */ /* 0x000fe20000000100 */
[----:B------:R-:W-:Y:S01]  /*41c0*/  FMUL R112, R112, 1.4426950216293334961 ;  /* 0x3fb8aa3b70707820 */ /* 0x000fe20000400000 */
[----:B------:R-:W-:Y:S02]  /*41d0*/  FMUL R106, R106, 1.4426950216293334961 ;  /* 0x3fb8aa3b6a6a7820 */ /* 0x000fe40000400000 */
[----:B------:R-:W-:Y:S01]  /*41e0*/  FMUL R128, R128, 1.4426950216293334961 ;  /* 0x3fb8aa3b80807820 */ /* 0x000fe20000400000 */
[----:B-1----:R0:W-:Y:S08]  /*41f0*/  MUFU.EX2 R119, R112 ;  /* 0x0000007000777308 */ /* 0x0021f00000000800 */
[----:B------:R1:W4:Y:S01]  /*4200*/  MUFU.EX2 R104, R106 ;  /* 0x0000006a00687308 */ /* 0x0003220000000800 */
[----:B0-----:R-:W-:Y:S07]  /*4210*/  LDS R112, [R217] ;  /* 0x00000000d9707984 */ /* 0x001fee0000000800 */
[----:B------:R-:W-:Y:S01]  /*4220*/  MUFU.EX2 R128, R128 ;  /* 0x0000008000807308 */ /* 0x000fe20000000800 */
[----:B-1----:R-:W-:Y:S01]  /*4230*/  FADD R106, R13, -R12 ;  /* 0x8000000c0d6a7221 */ /* 0x002fe20000000000 */
[----:B--2---:R-:W-:-:S03]  /*4240*/  FMNMX R13, R117, R5, !PT ;  /* 0x00000005750d7209 */ /* 0x004fc60007800000 */
[----:B------:R-:W-:Y:S02]  /*4250*/  FMUL R106, R106, 1.4426950216293334961 ;  /* 0x3fb8aa3b6a6a7820 */ /* 0x000fe40000400000 */
[--C-:B------:R-:W-:Y:S01]  /*4260*/  FADD R105, R105, -R13.reuse ;  /* 0x8000000d69697221 */ /* 0x100fe20000000000 */
[--C-:B------:R-:W-:Y:S01]  /*4270*/  FADD R113, R113, -R13.reuse ;  /* 0x8000000d71717221 */ /* 0x100fe20000000000 */
[----:B------:R0:W1:Y:S01]  /*4280*/  MUFU.EX2 R117, R106 ;  /* 0x0000006a00757308 */ /* 0x0000620000000800 */
[----:B------:R-:W-:Y:S01]  /*4290*/  FADD R114, R114, -R13 ;  /* 0x8000000d72727221 */ /* 0x000fe20000000000 */
[----:B------:R-:W-:Y:S01]  /*42a0*/  FMUL R105, R105, 1.4426950216293334961 ;  /* 0x3fb8aa3b69697820 */ /* 0x000fe20000400000 */
[----:B----4-:R-:W-:Y:S01]  /*42b0*/  FADD R125, R104, R119 ;  /* 0x00000077687d7221 */ /* 0x010fe20000000000 */
[----:B------:R-:W-:Y:S01]  /*42c0*/  FADD R5, -R13, R5 ;  /* 0x000000050d057221 */ /* 0x000fe20000000100 */
[----:B------:R-:W-:-:S03]  /*42d0*/  FMUL R114, R114, 1.4426950216293334961 ;  /* 0x3fb8aa3b72727820 */ /* 0x000fc60000400000 */
[----:B------:R2:W-:Y:S01]  /*42e0*/  MUFU.EX2 R118, R105 ;  /* 0x0000006900767308 */ /* 0x0005e20000000800 */
[----:B0-----:R-:W-:Y:S01]  /*42f0*/  FMUL R106, R116, 1.4426950216293334961 ;  /* 0x3fb8aa3b746a7820 */ /* 0x001fe20000400000 */
[----:B------:R-:W-:-:S06]  /*4300*/  FMUL R5, R5, 1.4426950216293334961 ;  /* 0x3fb8aa3b05057820 */ /* 0x000fcc0000400000 */
[----:B------:R-:W0:Y:S01]  /*4310*/  MUFU.EX2 R106, R106 ;  /* 0x0000006a006a7308 */ /* 0x000e220000000800 */
[----:B--2---:R-:W-:Y:S01]  /*4320*/  FMUL R105, R113, 1.4426950216293334961 ;  /* 0x3fb8aa3b71697820 */ /* 0x004fe20000400000 */
[----:B------:R-:W-:Y:S01]  /*4330*/  FADD R113, R100, -R13 ;  /* 0x8000000d64717221 */ /* 0x000fe20000000000 */
[----:B---3--:R-:W-:Y:S01]  /*4340*/  FMNMX R100, R115, R6, !PT ;  /* 0x0000000673647209 */ /* 0x008fe20007800000 */
[----:B-1----:R-:W-:Y:S02]  /*4350*/  FADD R125, R117, R125 ;  /* 0x0000007d757d7221 */ /* 0x002fe40000000000 */
[----:B------:R-:W-:Y:S02]  /*4360*/  FMUL R113, R113, 1.4426950216293334961 ;  /* 0x3fb8aa3b71717820 */ /* 0x000fe40000400000 */
[----:B------:R-:W1:Y:S01]  /*4370*/  MUFU.EX2 R105, R105 ;  /* 0x0000006900697308 */ /* 0x000e620000000800 */
[--C-:B------:R-:W-:Y:S01]  /*4380*/  FADD R108, R108, -R100.reuse ;  /* 0x800000646c6c7221 */ /* 0x100fe20000000000 */
[----:B------:R-:W-:Y:S01]  /*4390*/  FADD R110, R110, -R100 ;  /* 0x800000646e6e7221 */ /* 0x000fe20000000000 */
[----:B------:R-:W-:-:S02]  /*43a0*/  FADD R6, -R100, R6 ;  /* 0x0000000664067221 */ /* 0x000fc40000000100 */
[----:B------:R-:W-:Y:S01]  /*43b0*/  FMUL R108, R108, 1.4426950216293334961 ;  /* 0x3fb8aa3b6c6c7820 */ /* 0x000fe20000400000 */
[----:B------:R-:W-:Y:S01]  /*43c0*/  FMUL R110, R110, 1.4426950216293334961 ;  /* 0x3fb8aa3b6e6e7820 */ /* 0x000fe20000400000 */
[----:B------:R-:W-:Y:S01]  /*43d0*/  FMUL R6, R6, 1.4426950216293334961 ;  /* 0x3fb8aa3b06067820 */ /* 0x000fe20000400000 */
[----:B------:R2:W3:Y:S01]  /*43e0*/  MUFU.EX2 R116, R113 ;  /* 0x0000007100747308 */ /* 0x0004e20000000800 */
[----:B0-----:R-:W-:-:S05]  /*43f0*/  FADD R125, R106, R125 ;  /* 0x0000007d6a7d7221 */ /* 0x001fca0000000000 */
[----:B------:R-:W0:Y:S02]  /*4400*/  SHFL.BFLY PT, R124, R125, 0x2, 0x1f ;  /* 0x0c401f007d7c7f89 */ /* 0x000e2400000e0000 */
[----:B------:R-:W-:Y:S01]  /*4410*/  MUFU.EX2 R108, R108 ;  /* 0x0000006c006c7308 */ /* 0x000fe20000000800 */
[----:B--2---:R-:W-:Y:S01]  /*4420*/  FADD R113, R107, -R100 ;  /* 0x800000646b717221 */ /* 0x004fe20000000000 */
[----:B-1----:R-:W-:-:S03]  /*4430*/  FADD R122, R118, R105 ;  /* 0x00000069767a7221 */ /* 0x002fc60000000000 */
[----:B------:R-:W-:-:S03]  /*4440*/  FMUL R113, R113, 1.4426950216293334961 ;  /* 0x3fb8aa3b71717820 */ /* 0x000fc60000400000 */
[----:B------:R-:W1:Y:S01]  /*4450*/  MUFU.EX2 R107, R114 ;  /* 0x00000072006b7308 */ /* 0x000e620000000800 */
[----:B---3--:R-:W-:-:S07]  /*4460*/  FADD R122, R116, R122 ;  /* 0x0000007a747a7221 */ /* 0x008fce0000000000 */
[----:B------:R2:W3:Y:S01]  /*4470*/  MUFU.EX2 R115, R113 ;  /* 0x0000007100737308 */ /* 0x0004e20000000800 */
[----:B0-----:R-:W-:-:S07]  /*4480*/  FADD R2, R125, R124 ;  /* 0x0000007c7d027221 */ /* 0x001fce0000000000 */
[----:B------:R-:W-:Y:S01]  /*4490*/  MUFU.EX2 R110, R110 ;  /* 0x0000006e006e7308 */ /* 0x000fe20000000800 */
[----:B--2---:R-:W-:Y:S01]  /*44a0*/  FADD R113, R101, -R100 ;  /* 0x8000006465717221 */ /* 0x004fe20000000000 */
[----:B------:R-:W-:Y:S01]  /*44b0*/  FMNMX R101, R112, R7, !PT ;  /* 0x0000000770657209 */ /* 0x000fe20007800000 */
[----:B-1----:R-:W-:Y:S02]  /*44c0*/  FADD R122, R107, R122 ;  /* 0x0000007a6b7a7221 */ /* 0x002fe40000000000 */
[----:B------:R-:W-:Y:S02]  /*44d0*/  FMUL R113, R113, 1.4426950216293334961 ;  /* 0x3fb8aa3b71717820 */ /* 0x000fe40000400000 */
[--C-:B------:R-:W-:Y:S01]  /*44e0*/  FADD R109, R109, -R101.reuse ;  /* 0x800000656d6d7221 */ /* 0x100fe20000000000 */
[--C-:B------:R-:W-:Y:S01]  /*44f0*/  FADD R103, R103, -R101.reuse ;  /* 0x8000006567677221 */ /* 0x100fe20000000000 */
[--C-:B------:R-:W-:Y:S01]  /*4500*/  FADD R102, R102, -R101.reuse ;  /* 0x8000006566667221 */ /* 0x100fe20000000000 */
[----:B------:R-:W-:Y:S01]  /*4510*/  FADD R111, R111, -R101 ;  /* 0x800000656f6f7221 */ /* 0x000fe20000000000 */
[----:B------:R-:W-:Y:S01]  /*4520*/  FMUL R109, R109, 1.4426950216293334961 ;  /* 0x3fb8aa3b6d6d7820 */ /* 0x000fe20000400000 */
[----:B------:R-:W-:Y:S01]  /*4530*/  FMUL R103, R103, 1.4426950216293334961 ;  /* 0x3fb8aa3b67677820 */ /* 0x000fe20000400000 */
[----:B------:R-:W-:Y:S01]  /*4540*/  FMUL R102, R102, 1.4426950216293334961 ;  /* 0x3fb8aa3b66667820 */ /* 0x000fe20000400000 */
[----:B------:R-:W-:Y:S01]  /*4550*/  FMUL R111, R111, 1.4426950216293334961 ;  /* 0x3fb8aa3b6f6f7820 */ /* 0x000fe20000400000 */
[----:B------:R-:W-:Y:S01]  /*4560*/  MUFU.EX2 R113, R113 ;  /* 0x0000007100717308 */ /* 0x000fe20000000800 */
[----:B------:R-:W0:Y:S01]  /*4570*/  SHFL.BFLY PT, R123, R122, 0x2, 0x1f ;  /* 0x0c401f007a7b7f89 */ /* 0x000e2200000e0000 */
[----:B------:R-:W-:-:S04]  /*4580*/  FADD R7, -R101, R7 ;  /* 0x0000000765077221 */ /* 0x000fc80000000100 */
[----:B------:R-:W-:Y:S02]  /*4590*/  FMUL R7, R7, 1.4426950216293334961 ;  /* 0x3fb8aa3b07077820 */ /* 0x000fe40000400000 */
[----:B------:R-:W-:Y:S08]  /*45a0*/  MUFU.EX2 R114, R103 ;  /* 0x0000006700727308 */ /* 0x000ff00000000800 */
[----:B------:R-:W1:Y:S08]  /*45b0*/  MUFU.EX2 R109, R109 ;  /* 0x0000006d006d7308 */ /* 0x000e700000000800 */
[----:B------:R3:W2:Y:S01]  /*45c0*/  MUFU.EX2 R112, R102 ;  /* 0x0000006600707308 */ /* 0x0006a20000000800 */
[----:B0-----:R-:W-:-:S05]  /*45d0*/  FADD R123, R122, R123 ;  /* 0x0000007b7a7b7221 */ /* 0x001fca0000000000 */
[----:B------:R-:W0:Y:S02]  /*45e0*/  SHFL.BFLY PT, R122, R123, 0x1, 0x1f ;  /* 0x0c201f007b7a7f89 */ /* 0x000e2400000e0000 */
[----:B------:R-:W4:Y:S01]  /*45f0*/  MUFU.EX2 R111, R111 ;  /* 0x0000006f006f7308 */ /* 0x000f220000000800 */
[----:B---3--:R-:W-:Y:S01]  /*4600*/  FADD R102, R115, R108 ;  /* 0x0000006c73667221 */ /* 0x008fe20000000000 */
[----:B-1----:R-:W-:-:S03]  /*4610*/  FADD R103, R114, R109 ;  /* 0x0000006d72677221 */ /* 0x002fc60000000000 */
[----:B------:R-:W-:-:S03]  /*4620*/  FADD R102, R113, R102 ;  /* 0x0000006671667221 */ /* 0x000fc60000000000 */
[----:B------:R1:W3:Y:S01]  /*4630*/  MUFU.EX2 R129, R5 ;  /* 0x0000000500817308 */ /* 0x0002e20000000800 */
[----:B--2---:R-:W-:Y:S01]  /*4640*/  FADD R103, R112, R103 ;  /* 0x0000006770677221 */ /* 0x004fe20000000000 */
[----:B------:R-:W-:-:S05]  /*4650*/  FADD R102, R110, R102 ;  /* 0x000000666e667221 */ /* 0x000fca0000000000 */
[----:B------:R-:W2:Y:S01]  /*4660*/  SHFL.BFLY PT, R120, R102, 0x2, 0x1f ;  /* 0x0c401f0066787f89 */ /* 0x000ea200000e0000 */
[----:B------:R-:W2:Y:S01]  /*4670*/  MUFU.EX2 R6, R6 ;  /* 0x0000000600067308 */ /* 0x000ea20000000800 */
[----:B----4-:R-:W-:Y:S02]  /*4680*/  FADD R103, R111, R103 ;  /* 0x000000676f677221 */ /* 0x010fe40000000000 */
[----:B-1----:R-:W1:Y:S01]  /*4690*/  SHFL.BFLY PT, R5, R2, 0x1, 0x1f ;  /* 0x0c201f0002057f89 */ /* 0x002e6200000e0000 */
[----:B0-----:R-:W-:-:S03]  /*46a0*/  FADD R122, R123, R122 ;  /* 0x0000007a7b7a7221 */ /* 0x001fc60000000000 */
[----:B------:R-:W0:Y:S01]  /*46b0*/  SHFL.BFLY PT, R121, R103, 0x2, 0x1f ;  /* 0x0c401f0067797f89 */ /* 0x000e2200000e0000 */
[----:B------:R-:W4:Y:S01]  /*46c0*/  MUFU.EX2 R7, R7 ;  /* 0x0000000700077308 */ /* 0x000f220000000800 */
[----:B--2---:R-:W-:Y:S01]  /*46d0*/  FADD R120, R102, R120 ;  /* 0x0000007866787221 */ /* 0x004fe20000000000 */
[----:B-1----:R-:W-:-:S04]  /*46e0*/  FADD R5, R2, R5 ;  /* 0x0000000502057221 */ /* 0x002fc80000000000 */
[----:B------:R1:W2:Y:S01]  /*46f0*/  SHFL.BFLY PT, R102, R120, 0x1, 0x1f ;  /* 0x0c201f0078667f89 */ /* 0x0002a200000e0000 */
[----:B0-----:R-:W-:-:S05]  /*4700*/  FADD R121, R103, R121 ;  /* 0x0000007967797221 */ /* 0x001fca0000000000 */
[----:B------:R1:W0:Y:S01]  /*4710*/  SHFL.BFLY PT, R103, R121, 0x1, 0x1f ;  /* 0x0c201f0079677f89 */ /* 0x00022200000e0000 */
[----:B------:R-:W-:Y:S06]  /*4720*/  BAR.SYNC.DEFER_BLOCKING 0x0 ;  /* 0x0000000000007b1d */ /* 0x000fec0000010000 */
[----:B---34-:R-:W-:Y:S05]  /*4730*/  @P0 BRA `(.L_x_6) ;  /* 0x0000000000080947 */ /* 0x018fea0003800000 */
[----:B------:R3:W-:Y:S04]  /*4740*/  STS [R246], R5 ;  /* 0x00000005f6007388 */ /* 0x0007e80000000800 */
[----:B------:R3:W-:Y:S02]  /*4750*/  STS [R245], R122 ;  /* 0x0000007af5007388 */ /* 0x0007e40000000800 */
.L_x_6:
[----:B------:R-:W-:Y:S05]  /*4760*/  BSYNC.RECONVERGENT B0 ;  /* 0x0000000000007941 */ /* 0x000fea0003800200 */
.L_x_5:
[----:B------:R-:W-:Y:S01]  /*4770*/  BSSY.RECONVERGENT B0, `(.L_x_7) ;  /* 0x0000006000007945 */ /* 0x000fe20003800200 */
[----:B--2---:R-:W-:Y:S01]  /*4780*/  FADD R102, R120, R102 ;  /* 0x0000006678667221 */ /* 0x004fe20000000000 */
[----:B0-----:R-:W-:Y:S02]  /*4790*/  FADD R103, R121, R103 ;  /* 0x0000006779677221 */ /* 0x001fe40000000000 */
[----:B------:R-:W-:Y:S05]  /*47a0*/  @P0 BRA `(.L_x_8) ;  /* 0x0000000000080947 */ /* 0x000fea0003800000 */
[----:B------:R0:W-:Y:S04]  /*47b0*/  STS [R244], R102 ;  /* 0x00000066f4007388 */ /* 0x0001e80000000800 */
[----:B------:R0:W-:Y:S02]  /*47c0*/  @!P0 STS [R242], R103 ;  /* 0x00000067f2008388 */ /* 0x0001e40000000800 */
.L_x_8:
[----:B------:R-:W-:Y:S05]  /*47d0*/  BSYNC.RECONVERGENT B0 ;  /* 0x0000000000007941 */ /* 0x000fea0003800200 */
.L_x_7:
[----:B0-----:R-:W2:Y:S04]  /*47e0*/  LDL.64 R102, [R1+0x210] ;  /* 0x0002100001667983 */ /* 0x001ea80000100a00 */
[----:B------:R-:W4:Y:S01]  /*47f0*/  LDL.64 R134, [R1+0x1f8] ;  /* 0x0001f80001867983 */ /* 0x000f220000100a00 */
[----:B------:R-:W-:Y:S06]  /*4800*/  BAR.SYNC.DEFER_BLOCKING 0x0 ;  /* 0x0000000000007b1d */ /* 0x000fec0000010000 */
[----:B------:R-:W5:Y:S04]  /*4810*/  LDL.64 R126, [R1+0x200] ;  /* 0x00020000017e7983 */ /* 0x000f680000100a00 */
[----:B---3--:R-:W3:Y:S04]  /*4820*/  LDL.64 R130, [R1+0x1e0] ;  /* 0x0001e00001827983 */ /* 0x008ee80000100a00 */
[----:B------:R-:W3:Y:S04]  /*4830*/  LDL.64 R136, [R1+0x208] ;  /* 0x0002080001887983 */ /* 0x000ee80000100a00 */
[----:B------:R-:W3:Y:S04]  /*4840*/  LDL.64 R186, [R1+0x1c8] ;  /* 0x0001c80001ba7983 */ /* 0x000ee80000100a00 */
[----:B------:R-:W0:Y:S04]  /*4850*/  LDS R2, [R138] ;  /* 0x000000008a027984 */ /* 0x000e280000000800 */
[----:B------:R-:W3:Y:S04]  /*4860*/  LDL.64 R188, [R1+0x1b8] ;  /* 0x0001b80001bc7983 */ /* 0x000ee80000100a00 */
[----:B------:R-:W3:Y:S04]  /*4870*/  LDL.64 R144, [R1+0x1c0] ;  /* 0x0001c00001907983 */ /* 0x000ee80000100a00 */
[----:B------:R-:W3:Y:S04]  /*4880*/  LDL.64 R132, [R1+0x1e8] ;  /* 0x0001e80001847983 */ /* 0x000ee80000100a00 */
[----:B------:R-:W3:Y:S04]  /*4890*/  LDL.64 R124, [R1+0x1d8] ;  /* 0x0001d800017c7983 */ /* 0x000ee80000100a00 */
[----:B------:R-:W3:Y:S04]  /*48a0*/  LDL.64 R142, [R1+0x188] ;  /* 0x00018800018e7983 */ /* 0x000ee80000100a00 */
[----:B-1----:R-:W3:Y:S04]  /*48b0*/  LDL.64 R120, [R1+0x1f0] ;  /* 0x0001f00001787983 */ /* 0x002ee80000100a00 */
[----:B------:R-:W3:Y:S04]  /*48c0*/  LDL.64 R156, [R1+0x1b0] ;  /* 0x0001b000019c7983 */ /* 0x000ee80000100a00 */
[----:B------:R-:W3:Y:S04]  /*48d0*/  LDL.64 R122, [R1+0x1d0] ;  /* 0x0001d000017a7983 */ /* 0x000ee80000100a00 */
[----:B------:R-:W3:Y:S04]  /*48e0*/  LDL.64 R198, [R1+0x170] ;  /* 0x0001700001c67983 */ /* 0x000ee80000100a00 */
[----:B0-----:R-:W0:Y:S04]  /*48f0*/  SHFL.BFLY PT, R5, R2, 0x4, 0x1f ;  /* 0x0c801f0002057f89 */ /* 0x001e2800000e0000 */
[----:B------:R-:W3:Y:S04]  /*4900*/  LDL.64 R194, [R1+0x178] ;  /* 0x0001780001c27983 */ /* 0x000ee80000100a00 */
[----:B------:R-:W3:Y:S04]  /*4910*/  LDL.64 R184, [R1+0x1a0] ;  /* 0x0001a00001b87983 */ /* 0x000ee80000100a00 */
[----:B------:R-:W3:Y:S04]  /*4920*/  LDL.64 R192, [R1+0x190] ;  /* 0x0001900001c07983 */ /* 0x000ee80000100a00 */
[----:B------:R-:W3:Y:S04]  /*4930*/  LDL.64 R208, [R1+0x148] ;  /* 0x0001480001d07983 */ /* 0x000ee80000100a00 */
[----:B------:R-:W3:Y:S01]  /*4940*/  LDL.64 R212, [R1+0x130] ;  /* 0x0001300001d47983 */ /* 0x000ee20000100a00 */
[----:B0-----:R-:W-:-:S03]  /*4950*/  FADD R5, R2, R5 ;  /* 0x0000000502057221 */ /* 0x001fc60000000000 */
[----:B------:R-:W3:Y:S04]  /*4960*/  LDL.64 R202, [R1+0x128] ;  /* 0x0001280001ca7983 */ /* 0x000ee80000100a00 */
[----:B------:R-:W0:Y:S04]  /*4970*/  SHFL.BFLY PT, R2, R5, 0x2, 0x1f ;  /* 0x0c401f0005027f89 */ /* 0x000e2800000e0000 */
        /* <DEDUP_REMOVED lines=9> */
[----:B------:R-:W3:Y:S01]  /*4a10*/  LDL.64 R238, [R1+0x68] ;  /* 0x0000680001ee7983 */ /* 0x000ee20000100a00 */
[----:B0-----:R-:W-:-:S05]  /*4a20*/  FADD R2, R2, R5 ;  /* 0x0000000502027221 */ /* 0x001fca0000000000 */
[----:B------:R0:W-:Y:S01]  /*4a30*/  @!P1 STS [R138], R2 ;  /* 0x000000028a009388 */ /* 0x0001e20000000800 */
[C---:B--2---:R-:W-:Y:S01]  /*4a40*/  IMAD.WIDE R102, R4.reuse, 0x2, R102 ;  /* 0x0000000204667825 */ /* 0x044fe200078e0266 */
[----:B------:R-:W-:Y:S06]  /*4a50*/  BAR.SYNC.DEFER_BLOCKING 0x0 ;  /* 0x0000000000007b1d */ /* 0x000fec0000010000 */
[----:B------:R4:W2:Y:S02]  /*4a60*/  LDG.E.U16 R5, desc[UR10][R102.64] ;  /* 0x0000000a66057981 */ /* 0x0008a4000c1e1500 */
[----:B----4-:R-:W-:-:S02]  /*4a70*/  IMAD.WIDE R102, R4, 0x2, R134 ;  /* 0x0000000204667825 */ /* 0x010fc400078e0286 */
[----:B------:R-:W4:Y:S02]  /*4a80*/  LDL.64 R134, [R1+0x198] ;  /* 0x0001980001867983 */ /* 0x000f240000100a00 */
[----:B-----5:R-:W-:-:S04]  /*4a90*/  IMAD.WIDE R126, R4, 0x2, R126 ;  /* 0x00000002047e7825 */ /* 0x020fc800078e027e */
[C---:B---3--:R-:W-:Y:S02]  /*4aa0*/  IMAD.WIDE R130, R4.reuse, 0x2, R130 ;  /* 0x0000000204827825 */ /* 0x048fe400078e0282 */
[----:B------:R-:W3:Y:S02]  /*4ab0*/  LDG.E.U16 R126, desc[UR10][R126.64] ;  /* 0x0000000a7e7e7981 */ /* 0x000ee4000c1e1500 */
[C---:B------:R-:W-:Y:S02]  /*4ac0*/  IMAD.WIDE R140, R4.reuse, 0x2, R136 ;  /* 0x00000002048c7825 */ /* 0x040fe400078e0288 */
[----:B------:R1:W5:Y:S02]  /*4ad0*/  LDG.E.U16 R137, desc[UR10][R102.64] ;  /* 0x0000000a66897981 */ /* 0x000364000c1e1500 */
[C---:B0-----:R-:W-:Y:S02]  /*4ae0*/  IMAD.WIDE R138, R4.reuse, 0x2, R132 ;  /* 0x00000002048a7825 */ /* 0x041fe400078e0284 */
[----:B------:R-:W2:Y:S04]  /*4af0*/  LDL.64 R132, [R1+0x180] ;  /* 0x0001800001847983 */ /* 0x000ea80000100a00 */
[----:B------:R0:W3:Y:S01]  /*4b00*/  LDG.E.U16 R127, desc[UR10][R130.64] ;  /* 0x0000000a827f7981 */ /* 0x0000e2000c1e1500 */
[----:B-1----:R-:W-:-:S03]  /*4b10*/  IMAD.WIDE R102, R4, 0x2, R186 ;  /* 0x0000000204667825 */ /* 0x002fc600078e02ba */
[----:B------:R-:W3:Y:S01]  /*4b20*/  LDG.E.U16 R140, desc[UR10][R140.64] ;  /* 0x0000000a8c8c7981 */ /* 0x000ee2000c1e1500 */
[----:B------:R-:W-:-:S03]  /*4b30*/  IMAD.WIDE R186, R4, 0x2, R144 ;  /* 0x0000000204ba7825 */ /* 0x000fc600078e0290 */
[----:B------:R-:W3:Y:S01]  /*4b40*/  LDG.E.U16 R145, desc[UR10][R102.64] ;  /* 0x0000000a66917981 */ /* 0x000ee2000c1e1500 */
[----:B0-----:R-:W-:-:S03]  /*4b50*/  IMAD.WIDE R130, R4, 0x2, R188 ;  /* 0x0000000204827825 */ /* 0x001fc600078e02bc */
[----:B------:R-:W3:Y:S01]  /*4b60*/  LDL.64 R188, [R1+0x158] ;  /* 0x0001580001bc7983 */ /* 0x000ee20000100a00 */
[----:B------:R-:W-:-:S03]  /*4b70*/  IMAD.WIDE R124, R4, 0x2, R124 ;  /* 0x00000002047c7825 */ /* 0x000fc600078e027c */
[----:B------:R-:W5:Y:S01]  /*4b80*/  LDG.E.U16 R138, desc[UR10][R138.64] ;  /* 0x0000000a8a8a7981 */ /* 0x000f62000c1e1500 */
[----:B------:R-:W-:-:S03]  /*4b90*/  IMAD.WIDE R120, R4, 0x2, R120 ;  /* 0x0000000204787825 */ /* 0x000fc600078e0278 */
[----:B------:R0:W5:Y:S01]  /*4ba0*/  LDG.E.U16 R136, desc[UR10][R124.64] ;  /* 0x0000000a7c887981 */ /* 0x000162000c1e1500 */
[----:B------:R-:W-:-:S03]  /*4bb0*/  IMAD.WIDE R122, R4, 0x2, R122 ;  /* 0x00000002047a7825 */ /* 0x000fc600078e027a */
[----:B------:R-:W5:Y:S04]  /*4bc0*/  LDG.E.U16 R120, desc[UR10][R120.64] ;  /* 0x0000000a78787981 */ /* 0x000f68000c1e1500 */
[----:B------:R1:W5:Y:S01]  /*4bd0*/  LDG.E.U16 R2, desc[UR10][R122.64] ;  /* 0x0000000a7a027981 */ /* 0x000362000c1e1500 */
[----:B0-----:R-:W-:-:S03]  /*4be0*/  IMAD.WIDE R124, R4, 0x2, R156 ;  /* 0x00000002047c7825 */ /* 0x001fc600078e029c */
[----:B------:R-:W5:Y:S04]  /*4bf0*/  LDL.64 R156, [R1+0x160] ;  /* 0x00016000019c7983 */ /* 0x000f680000100a00 */
[----:B------:R0:W5:Y:S01]  /*4c00*/  LDG.E.U16 R121, desc[UR10][R124.64] ;  /* 0x0000000a7c797981 */ /* 0x000162000c1e1500 */
[----:B-1----:R-:W-:-:S03]  /*4c10*/  IMAD.WIDE R122, R4, 0x2, R184 ;  /* 0x00000002047a7825 */ /* 0x002fc600078e02b8 */
[----:B------:R-:W5:Y:S04]  /*4c20*/  LDG.E.U16 R186, desc[UR10][R186.64] ;  /* 0x0000000ababa7981 */ /* 0x000f68000c1e1500 */
[----:B------:R1:W5:Y:S01]  /*4c30*/  LDG.E.U16 R185, desc[UR10][R122.64] ;  /* 0x0000000a7ab97981 */ /* 0x000362000c1e1500 */
[----:B0-----:R-:W-:-:S03]  /*4c40*/  IMAD.WIDE R124, R4, 0x2, R198 ;  /* 0x00000002047c7825 */ /* 0x001fc600078e02c6 */
[----:B------:R-:W5:Y:S01]  /*4c50*/  LDL.64 R198, [R1+0x120] ;  /* 0x0001200001c67983 */ /* 0x000f620000100a00 */
[----:B------:R-:W-:-:S03]  /*4c60*/  IMAD.WIDE R190, R4, 0x2, R190 ;  /* 0x0000000204be7825 */ /* 0x000fc600078e02be */
[----:B------:R-:W5:Y:S01]  /*4c70*/  LDG.E.U16 R124, desc[UR10][R124.64] ;  /* 0x0000000a7c7c7981 */ /* 0x000f62000c1e1500 */
[----:B-1----:R-:W-:-:S03]  /*4c80*/  IMAD.WIDE R122, R4, 0x2, R192 ;  /* 0x00000002047a7825 */ /* 0x002fc600078e02c0 */
[----:B------:R-:W5:Y:S04]  /*4c90*/  LDL.64 R192, [R1+0x140] ;  /* 0x0001400001c07983 */ /* 0x000f680000100a00 */
[----:B------:R-:W5:Y:S04]  /*4ca0*/  LDG.E.U16 R122, desc[UR10][R122.64] ;  /* 0x0000000a7a7a7981 */ /* 0x000f68000c1e1500 */
[----:B------:R-:W5:Y:S01]  /*4cb0*/  LDG.E.U16 R144, desc[UR10][R190.64] ;  /* 0x0000000abe907981 */ /* 0x000f62000c1e1500 */
[----:B----4-:R-:W-:-:S03]  /*4cc0*/  IMAD.WIDE R102, R4, 0x2, R134 ;  /* 0x0000000204667825 */ /* 0x010fc600078e0286 */
[----:B------:R0:W4:Y:S04]  /*4cd0*/  LDG.E.U16 R135, desc[UR10][R130.64] ;  /* 0x0000000a82877981 */ /* 0x000128000c1e1500 */
[----:B------:R1:W4:Y:S01]  /*4ce0*/  LDG.E.U16 R134, desc[UR10][R102.64] ;  /* 0x0000000a66867981 */ /* 0x000322000c1e1500 */
[----:B0-----:R-:W-:-:S03]  /*4cf0*/  IMAD.WIDE R130, R4, 0x2, R142 ;  /* 0x0000000204827825 */ /* 0x001fc600078e028e */
[----:B------:R-:W4:Y:S01]  /*4d00*/  LDL.64 R142, [R1+0x150] ;  /* 0x00015000018e7983 */ /* 0x000f220000100a00 */
[----:B-1----:R-:W-:-:S03]  /*4d10*/  IMAD.WIDE R102, R4, 0x2, R194 ;  /* 0x0000000204667825 */ /* 0x002fc600078e02c2 */
[----:B------:R-:W4:Y:S01]  /*4d20*/  LDL.64 R194, [R1+0x138] ;  /* 0x0001380001c27983 */ /* 0x000f220000100a00 */
[----:B--2---:R-:W-:-:S03]  /*4d30*/  IMAD.WIDE R132, R4, 0x2, R132 ;  /* 0x0000000204847825 */ /* 0x004fc600078e0284 */
[----:B------:R-:W2:Y:S04]  /*4d40*/  LDG.E.U16 R130, desc[UR10][R130.64] ;  /* 0x0000000a82827981 */ /* 0x000ea8000c1e1500 */
[----:B------:R-:W2:Y:S01]  /*4d50*/  LDG.E.U16 R184, desc[UR10][R132.64] ;  /* 0x0000000a84b87981 */ /* 0x000ea2000c1e1500 */
[----:B---3--:R-:W-:-:S03]  /*4d60*/  IMAD.WIDE R188, R4, 0x2, R188 ;  /* 0x0000000204bc7825 */ /* 0x008fc600078e02bc */
[----:B------:R0:W3:Y:S04]  /*4d70*/  LDG.E.U16 R133, desc[UR10][R102.64] ;  /* 0x0000000a66857981 */ /* 0x0000e8000c1e1500 */
[----:B------:R1:W2:Y:S01]  /*4d80*/  LDG.E.U16 R132, desc[UR10][R188.64] ;  /* 0x0000000abc847981 */ /* 0x0002a2000c1e1500 */
[----:B0-----:R-:W-:-:S03]  /*4d90*/  IMAD.WIDE R102, R4, 0x2, R208 ;  /* 0x0000000204667825 */ /* 0x001fc600078e02d0 */
[----:B------:R-:W2:Y:S01]  /*4da0*/  LDL.64 R208, [R1+0xf0] ;  /* 0x0000f00001d07983 */ /* 0x000ea20000100a00 */
[----:B-1----:R-:W-:-:S03]  /*4db0*/  IMAD.WIDE R188, R4, 0x2, R212 ;  /* 0x0000000204bc7825 */ /* 0x002fc600078e02d4 */
[----:B------:R-:W2:Y:S04]  /*4dc0*/  LDL.64 R212, [R1+0xe0] ;  /* 0x0000e00001d47983 */ /* 0x000ea80000100a00 */
[----:B------:R0:W2:Y:S01]  /*4dd0*/  LDG.E.U16 R141, desc[UR10][R102.64] ;  /* 0x0000000a668d7981 */ /* 0x0000a2000c1e1500 */
[----:B-----5:R-:W-:-:S03]  /*4de0*/  IMAD.WIDE R156, R4, 0x2, R156 ;  /* 0x00000002049c7825 */ /* 0x020fc600078e029c */
[----:B------:R-:W5:Y:S04]  /*4df0*/  LDG.E.U16 R125, desc[UR10][R188.64] ;  /* 0x0000000abc7d7981 */ /* 0x000f68000c1e1500 */
[----:B------:R-:W3:Y:S01]  /*4e00*/  LDG.E.U16 R157, desc[UR10][R156.64] ;  /* 0x0000000a9c9d7981 */ /* 0x000ee2000c1e1500 */
[----:B0-----:R-:W-:-:S03]  /*4e10*/  IMAD.WIDE R102, R4, 0x2, R198 ;  /* 0x0000000204667825 */ /* 0x001fc600078e02c6 */
[----:B------:R-:W3:Y:S01]  /*4e20*/  LDL.64 R198, [R1+0xc8] ;  /* 0x0000c80001c67983 */ /* 0x000ee20000100a00 */
[----:B------:R-:W-:-:S05]  /*4e30*/  IMAD.WIDE R192, R4, 0x2, R192 ;  /* 0x0000000204c07825 */ /* 0x000fca00078e02c0 */
[----:B------:R0:W5:Y:S02]  /*4e40*/  LDG.E.U16 R156, desc[UR10][R192.64] ;  /* 0x0000000ac09c7981 */ /* 0x000164000c1e1500 */
[C---:B0-----:R-:W-:Y:S02]  /*4e50*/  IMAD.WIDE R192, R4.reuse, 0x2, R226 ;  /* 0x0000000204c07825 */ /* 0x041fe400078e02e2 */
[----:B------:R-:W5:Y:S04]  /*4e60*/  LDL.64 R226, [R1+0xc0] ;  /* 0x0000c00001e27983 */ /* 0x000f680000100a00 */
[----:B------:R-:W5:Y:S01]  /*4e70*/  LDG.E.U16 R192, desc[UR10][R192.64] ;  /* 0x0000000ac0c07981 */ /* 0x000f62000c1e1500 */
[----:B----4-:R-:W-:-:S05]  /*4e80*/  IMAD.WIDE R142, R4, 0x2, R142 ;  /* 0x00000002048e7825 */ /* 0x010fca00078e028e */
[----:B------:R0:W4:Y:S01]  /*4e90*/  LDG.E.U16 R123, desc[UR10][R142.64] ;  /* 0x0000000a8e7b7981 */ /* 0x000122000c1e1500 */
[----:B------:R-:W-:-:S03]  /*4ea0*/  IMAD.WIDE R190, R4, 0x2, R194 ;  /* 0x0000000204be7825 */ /* 0x000fc600078e02c2 */
[----:B------:R-:W4:Y:S01]  /*4eb0*/  LDL.64 R194, [R1+0x100] ;  /* 0x0001000001c27983 */ /* 0x000f220000100a00 */
[----:B------:R-:W-:-:S03]  /*4ec0*/  IMAD.WIDE R146, R4, 0x2, R146 ;  /* 0x0000000204927825 */ /* 0x000fc600078e0292 */
[----:B------:R-:W5:Y:S01]  /*4ed0*/  LDG.E.U16 R131, desc[UR10][R190.64] ;  /* 0x0000000abe837981 */ /* 0x000f62000c1e1500 */
[----:B0-----:R-:W-:-:S03]  /*4ee0*/  IMAD.WIDE R142, R4, 0x2, R202 ;  /* 0x00000002048e7825 */ /* 0x001fc600078e02ca */
[----:B------:R-:W5:Y:S04]  /*4ef0*/  LDL.64 R202, [R1+0xd0] ;  /* 0x0000d00001ca7983 */ /* 0x000f680000100a00 */
[----:B------:R0:W5:Y:S01]  /*4f00*/  LDG.E.U16 R139, desc[UR10][R142.64] ;  /* 0x0000000a8e8b7981 */ /* 0x000162000c1e1500 */
[----:B------:R-:W-:-:S03]  /*4f10*/  IMAD.WIDE R188, R4, 0x2, R236 ;  /* 0x0000000204bc7825 */ /* 0x000fc600078e02ec */
[----:B------:R-:W5:Y:S04]  /*4f20*/  LDG.E.U16 R146, desc[UR10][R146.64] ;  /* 0x0000000a92927981 */ /* 0x000f68000c1e1500 */
[----:B------:R-:W5:Y:S01]  /*4f30*/  LDG.E.U16 R187, desc[UR10][R188.64] ;  /* 0x0000000abcbb7981 */ /* 0x000f62000c1e1500 */
[----:B0-----:R-:W-:-:S03]  /*4f40*/  IMAD.WIDE R142, R4, 0x2, R222 ;  /* 0x00000002048e7825 */ /* 0x001fc600078e02de */
[----:B------:R-:W5:Y:S04]  /*4f50*/  LDL.64 R222, [R1+0xb0] ;  /* 0x0000b00001de7983 */ /* 0x000f680000100a00 */
[----:B------:R2:W5:Y:S04]  /*4f60*/  LDG.E.U16 R193, desc[UR10][R142.64] ;  /* 0x0000000a8ec17981 */ /* 0x000568000c1e1500 */
[----:B------:R0:W5:Y:S04]  /*4f70*/  LDG.E.U16 R147, desc[UR10][R102.64] ;  /* 0x0000000a66937981 */ /* 0x000168000c1e1500 */
[----:B------:R-:W5:Y:S01]  /*4f80*/  LDL.64 R236, [R1+0x88] ;  /* 0x0000880001ec7983 */ /* 0x000f620000100a00 */
[----:B--2---:R-:W-:-:S03]  /*4f90*/  IMAD.WIDE R142, R4, 0x2, R212 ;  /* 0x00000002048e7825 */ /* 0x004fc600078e02d4 */
[----:B------:R-:W2:Y:S01]  /*4fa0*/  LDL.64 R212, [R1+0x50] ;  /* 0x0000500001d47983 */ /* 0x000ea20000100a00 */
[----:B0-----:R-:W-:-:S03]  /*4fb0*/  IMAD.WIDE R102, R4, 0x2, R208 ;  /* 0x0000000204667825 */ /* 0x001fc600078e02d0 */
[----:B------:R-:W2:Y:S01]  /*4fc0*/  LDL.64 R208, [R1+0xa8] ;  /* 0x0000a80001d07983 */ /* 0x000ea20000100a00 */
[----:B---3--:R-:W-:-:S03]  /*4fd0*/  IMAD.WIDE R190, R4, 0x2, R198 ;  /* 0x0000000204be7825 */ /* 0x008fc600078e02c6 */
[----:B------:R0:W3:Y:S04]  /*4fe0*/  LDG.E.U16 R199, desc[UR10][R142.64] ;  /* 0x0000000a8ec77981 */ /* 0x0000e8000c1e1500 */
[----:B------:R-:W2:Y:S01]  /*4ff0*/  LDG.E.U16 R190, desc[UR10][R190.64] ;  /* 0x0000000abebe7981 */ /* 0x000ea2000c1e1500 */
[----:B----4-:R-:W-:-:S06]  /*5000*/  IMAD.WIDE R194, R4, 0x2, R194 ;  /* 0x0000000204c27825 */ /* 0x010fcc00078e02c2 */
[----:B------:R-:W4:Y:S01]  /*5010*/  LDG.E.U16 R194, desc[UR10][R194.64] ;  /* 0x0000000ac2c27981 */ /* 0x000f22000c1e1500 */
[----:B-----5:R-:W-:-:S05]  /*5020*/  IMAD.WIDE R188, R4, 0x2, R202 ;  /* 0x0000000204bc7825 */ /* 0x020fca00078e02ca */
[----:B------:R-:W5:Y:S04]  /*5030*/  LDG.E.U16 R202, desc[UR10][R188.64] ;  /* 0x0000000abcca7981 */ /* 0x000f68000c1e1500 */
[----:B------:R1:W3:Y:S01]  /*5040*/  LDG.E.U16 R195, desc[UR10][R102.64] ;  /* 0x0000000a66c37981 */ /* 0x0002e2000c1e1500 */
[----:B0-----:R-:W-:-:S03]  /*5050*/  IMAD.WIDE R142, R4, 0x2, R222 ;  /* 0x00000002048e7825 */ /* 0x001fc600078e02de */
[----:B------:R-:W3:Y:S04]  /*5060*/  LDL.64 R222, [R1+0x28] ;  /* 0x0000280001de7983 */ /* 0x000ee80000100a00 */
[----:B------:R-:W4:Y:S01]  /*5070*/  LDG.E.U16 R203, desc[UR10][R142.64] ;  /* 0x0000000a8ecb7981 */ /* 0x000f22000c1e1500 */
[----:B-1----:R-:W-:-:S03]  /*5080*/  IMAD.WIDE R102, R4, 0x2, R230 ;  /* 0x0000000204667825 */ /* 0x002fc600078e02e6 */
[----:B------:R-:W4:Y:S04]  /*5090*/  LDL.64 R230, [R1+0xa0] ;  /* 0x0000a00001e67983 */ /* 0x000f280000100a00 */
[----:B------:R0:W4:Y:S04]  /*50a0*/  LDG.E.U16 R198, desc[UR10][R102.64] ;  /* 0x0000000a66c67981 */ /* 0x000128000c1e1500 */
[----:B------:R-:W4:Y:S01]  /*50b0*/  LDL.64 R142, [R1+0x70] ;  /* 0x00007000018e7983 */ /* 0x000f220000100a00 */
[----:B0-----:R-:W-:-:S03]  /*50c0*/  IMAD.WIDE R102, R4, 0x2, R226 ;  /* 0x0000000204667825 */ /* 0x001fc600078e02e2 */
[----:B------:R-:W5:Y:S04]  /*50d0*/  LDL.64 R226, [R1+0x48] ;  /* 0x0000480001e27983 */ /* 0x000f680000100a00 */
[----:B------:R-:W5:Y:S04]  /*50e0*/  LDG.E.U16 R191, desc[UR10][R102.64] ;  /* 0x0000000a66bf7981 */ /* 0x000f68000c1e1500 */
[----:B------:R-:W5:Y:S01]  /*50f0*/  LDL.64 R102, [R1+0x90] ;  /* 0x0000900001667983 */ /* 0x000f620000100a00 */
[----:B--2---:R-:W-:-:S05]  /*5100*/  IMAD.WIDE R188, R4, 0x2, R208 ;  /* 0x0000000204bc7825 */ /* 0x004fca00078e02d0 */
[----:B------:R0:W2:Y:S02]  /*5110*/  LDG.E.U16 R208, desc[UR10][R188.64] ;  /* 0x0000000abcd07981 */ /* 0x0000a4000c1e1500 */
[----:B0-----:R-:W-:-:S05]  /*5120*/  IMAD.WIDE R188, R4, 0x2, R212 ;  /* 0x0000000204bc7825 */ /* 0x001fca00078e02d4 */
[----:B------:R0:W2:Y:S02]  /*5130*/  LDG.E.U16 R213, desc[UR10][R188.64] ;  /* 0x0000000abcd57981 */ /* 0x0000a4000c1e1500 */
[C---:B0-----:R-:W-:Y:S02]  /*5140*/  IMAD.WIDE R188, R4.reuse, 0x2, R236 ;  /* 0x0000000204bc7825 */ /* 0x041fe400078e02ec */
[----:B------:R-:W2:Y:S04]  /*5150*/  LDL.64 R236, [R1+0xd8] ;  /* 0x0000d80001ec7983 */ /* 0x000ea80000100a00 */
[----:B------:R3:W2:Y:S02]  /*5160*/  LDG.E.U16 R220, desc[UR10][R188.64] ;  /* 0x0000000abcdc7981 */ /* 0x0006a4000c1e1500 */
[----:B---3--:R-:W-:-:S04]  /*5170*/  IMAD.WIDE R188, R4, 0x2, R222 ;  /* 0x0000000204bc7825 */ /* 0x008fc800078e02de */
[----:B----4-:R-:W-:-:S05]  /*5180*/  IMAD.WIDE R142, R4, 0x2, R142 ;  /* 0x00000002048e7825 */ /* 0x010fca00078e028e */
[----:B------:R0:W3:Y:S02]  /*5190*/  LDG.E.U16 R212, desc[UR10][R142.64] ;  /* 0x0000000a8ed47981 */ /* 0x0000e4000c1e1500 */
[C---:B0-----:R-:W-:Y:S02]  /*51a0*/  IMAD.WIDE R142, R4.reuse, 0x2, R240 ;  /* 0x00000002048e7825 */ /* 0x041fe400078e02f0 */
[----:B------:R-:W4:Y:S04]  /*51b0*/  LDL.64 R240, [R1+0x98] ;  /* 0x0000980001f07983 */ /* 0x000f280000100a00 */
[----:B------:R0:W2:Y:S01]  /*51c0*/  LDG.E.U16 R216, desc[UR10][R142.64] ;  /* 0x0000000a8ed87981 */ /* 0x0000a2000c1e1500 */
[----:B-----5:R-:W-:-:S05]  /*51d0*/  IMAD.WIDE R102, R4, 0x2, R102 ;  /* 0x0000000204667825 */ /* 0x020fca00078e0266 */
[----:B------:R1:W5:Y:S01]  /*51e0*/  LDG.E.U16 R209, desc[UR10][R102.64] ;  /* 0x0000000a66d17981 */ /* 0x000362000c1e1500 */
[----:B0-----:R-:W-:-:S03]  /*51f0*/  IMAD.WIDE R142, R4, 0x2, R226 ;  /* 0x00000002048e7825 */ /* 0x001fc600078e02e2 */
[----:B------:R-:W2:Y:S04]  /*5200*/  LDG.E.U16 R226, desc[UR10][R188.64] ;  /* 0x0000000abce27981 */ /* 0x000ea8000c1e1500 */
[----:B------:R-:W2:Y:S01]  /*5210*/  LDG.E.U16 R223, desc[UR10][R142.64] ;  /* 0x0000000a8edf7981 */ /* 0x000ea2000c1e1500 */
[----:B-1----:R-:W-:-:S03]  /*5220*/  IMAD.WIDE R102, R4, 0x2, R230 ;  /* 0x0000000204667825 */ /* 0x002fc600078e02e6 */
[----:B------:R-:W2:Y:S04]  /*5230*/  LDL.64 R230, [R1+0x40] ;  /* 0x0000400001e67983 */ /* 0x000ea80000100a00 */
[----:B------:R0:W3:Y:S04]  /*5240*/  LDG.E.U16 R218, desc[UR10][R102.64] ;  /* 0x0000000a66da7981 */ /* 0x0000e8000c1e1500 */
[----:B------:R-:W3:Y:S01]  /*5250*/  LDL.64 R142, [R1+0x60] ;  /* 0x00006000018e7983 */ /* 0x000ee20000100a00 */
[----:B0-----:R-:W-:-:S03]  /*5260*/  IMAD.WIDE R102, R4, 0x2, R238 ;  /* 0x0000000204667825 */ /* 0x001fc600078e02ee */
[----:B------:R-:W4:Y:S04]  /*5270*/  LDL.64 R238, [R1+0x78] ;  /* 0x0000780001ee7983 */ /* 0x000f280000100a00 */
[----:B------:R0:W4:Y:S04]  /*5280*/  LDG.E.U16 R222, desc[UR10][R102.64] ;  /* 0x0000000a66de7981 */ /* 0x000128000c1e1500 */
[----:B------:R-:W0:Y:S01]  /*5290*/  LDL.64 R102, [R1+0x80] ;  /* 0x0000800001667983 */ /* 0x000e220000100a00 */
[----:B--2---:R-:W-:-:S05]  /*52a0*/  IMAD.WIDE R188, R4, 0x2, R230 ;  /* 0x0000000204bc7825 */ /* 0x004fca00078e02e6 */
[----:B------:R-:W2:Y:S01]  /*52b0*/  LDG.E.U16 R231, desc[UR10][R188.64] ;  /* 0x0000000abce77981 */ /* 0x000ea2000c1e1500 */
[----:B---3--:R-:W-:-:S05]  /*52c0*/  IMAD.WIDE R142, R4, 0x2, R142 ;  /* 0x00000002048e7825 */ /* 0x008fca00078e028e */
[----:B------:R1:W3:Y:S04]  /*52d0*/  LDG.E.U16 R230, desc[UR10][R142.64] ;  /* 0x0000000a8ee67981 */ /* 0x0002e8000c1e1500 */
[----:B------:R-:W1:Y:S01]  /*52e0*/  LDL.64 R142, [R1+0x20] ;  /* 0x00002000018e7983 */ /* 0x000e620000100a00 */
[----:B0-----:R-:W-:-:S05]  /*52f0*/  IMAD.WIDE R102, R4, 0x2, R102 ;  /* 0x0000000204667825 */ /* 0x001fca00078e0266 */
[----:B------:R0:W2:Y:S04]  /*5300*/  LDG.E.U16 R227, desc[UR10][R102.64] ;  /* 0x0000000a66e37981 */ /* 0x0000a8000c1e1500 */
[----:B------:R-:W0:Y:S01]  /*5310*/  LDL.64 R102, [R1+0xf8] ;  /* 0x0000f80001667983 */ /* 0x000e220000100a00 */
[----:B-1----:R-:W-:-:S05]  /*5320*/  IMAD.WIDE R142, R4, 0x2, R142 ;  /* 0x00000002048e7825 */ /* 0x002fca00078e028e */
[----:B------:R-:W2:Y:S04]  /*5330*/  LDG.E.U16 R234, desc[UR10][R142.64] ;  /* 0x0000000a8eea7981 */ /* 0x000ea8000c1e1500 */
[----:B------:R-:W2:Y:S01]  /*5340*/  LDL.64 R142, [R1+0xb8] ;  /* 0x0000b800018e7983 */ /* 0x000ea20000100a00 */
[----:B------:R-:W-:-:S05]  /*5350*/  IMAD.WIDE R188, R4, 0x2, R236 ;  /* 0x0000000204bc7825 */ /* 0x000fca00078e02ec */
[----:B------:R4:W3:Y:S01]  /*5360*/  LDG.E.U16 R237, desc[UR10][R188.64] ;  /* 0x0000000abced7981 */ /* 0x0008e2000c1e1500 */
[----:B0-----:R-:W-:-:S05]  /*5370*/  IMAD.WIDE R102, R4, 0x2, R102 ;  /* 0x0000000204667825 */ /* 0x001fca00078e0266 */
[----:B------:R2:W3:Y:S01]  /*5380*/  LDG.E.U16 R236, desc[UR10][R102.64] ;  /* 0x0000000a66ec7981 */ /* 0x0004e2000c1e1500 */
[----:B----4-:R-:W-:-:S05]  /*5390*/  IMAD.WIDE R188, R4, 0x2, R238 ;  /* 0x0000000204bc7825 */ /* 0x010fca00078e02ee */
[----:B------:R0:W4:Y:S04]  /*53a0*/  LDG.E.U16 R243, desc[UR10][R188.64] ;  /* 0x0000000abcf37981 */ /* 0x000128000c1e1500 */
[----:B------:R-:W0:Y:S01]  /*53b0*/  LDL.64 R188, [R1+0x18] ;  /* 0x0000180001bc7983 */ /* 0x000e220000100a00 */
[----:B--2---:R-:W-:-:S04]  /*53c0*/  IMAD.WIDE R102, R4, 0x2, R142 ;  /* 0x0000000204667825 */ /* 0x004fc800078e028e */
[C---:B------:R-:W-:Y:S01]  /*53d0*/  IMAD.WIDE R142, R4.reuse, 0x2, R240 ;  /* 0x00000002048e7825 */ /* 0x040fe200078e02f0 */
[----:B------:R-:W2:Y:S04]  /*53e0*/  LDG.E.U16 R239, desc[UR10][R102.64] ;  /* 0x0000000a66ef7981 */ /* 0x000ea8000c1e1500 */
[----:B------:R-:W2:Y:S04]  /*53f0*/  LDG.E.U16 R241, desc[UR10][R142.64] ;  /* 0x0000000a8ef17981 */ /* 0x000ea8000c1e1500 */
[----:B------:R-:W2:Y:S04]  /*5400*/  LDL.64 R102, [R1+0x58] ;  /* 0x0000580001667983 */ /* 0x000ea80000100a00 */
[----:B------:R-:W3:Y:S01]  /*5410*/  LDL.64 R142, [R1+0x38] ;  /* 0x00003800018e7983 */ /* 0x000ee20000100a00 */
[----:B0-----:R-:W-:-:S06]  /*5420*/  IMAD.WIDE R188, R4, 0x2, R188 ;  /* 0x0000000204bc7825 */ /* 0x001fcc00078e02bc */
[----:B------:R0:W4:Y:S02]  /*5430*/  LDG.E.U16 R188, desc[UR10][R188.64] ;  /* 0x0000000abcbc7981 */ /* 0x000124000c1e1500 */
[----:B0-----:R-:W0:Y:S01]  /*5440*/  S2R R189, SR_TID.X ;  /* 0x0000000000bd7919 */ /* 0x001e220000002100 */
[----:B--2---:R-:W-:-:S04]  /*5450*/  IMAD.WIDE R102, R4, 0x2, R102 ;  /* 0x0000000204667825 */ /* 0x004fc800078e0266 */
[----:B---3--:R-:W-:Y:S01]  /*5460*/  IMAD.WIDE R142, R4, 0x2, R142 ;  /* 0x00000002048e7825 */ /* 0x008fe200078e028e */
[----:B------:R1:W2:Y:S04]  /*5470*/  LDG.E.U16 R238, desc[UR10][R102.64] ;  /* 0x0000000a66ee7981 */ /* 0x0002a8000c1e1500 */
[----:B------:R0:W3:Y:S01]  /*5480*/  LDG.E.U16 R240, desc[UR10][R142.64] ;  /* 0x0000000a8ef07981 */ /* 0x0000e2000c1e1500 */
[----:B-1----:R-:W1:Y:S02]  /*5490*/  S2R R103, SR_TID.X ;  /* 0x0000000000677919 */ /* 0x002e640000002100 */
[----:B-1----:R-:W-:-:S04]  /*54a0*/  LOP3.LUT R103, R103, 0x1c, RZ, 0xc0, !PT ;  /* 0x0000001c67677812 */ /* 0x002fc800078ec0ff */
[----:B------:R-:W-:-:S05]  /*54b0*/  LEA R103, R103, UR8, 0x3 ;  /* 0x0000000867677c11 */ /* 0x000fca000f8e18ff */
[----:B------:R-:W-:Y:S04]  /*54c0*/  LDS R102, [R103] ;  /* 0x0000000067667984 */ /* 0x000fe80000000800 */
[----:B------:R-:W1:Y:S01]  /*54d0*/  LDS R103, [R221] ;  /* 0x00000000dd677984 */ /* 0x000e620000000800 */
[C---:B0-----:R-:W-:Y:S01]  /*54e0*/  LOP3.LUT R143, R189.reuse, 0xe0, RZ, 0xc0, !PT ;  /* 0x000000e0bd8f7812 */ /* 0x041fe200078ec0ff */
[----:B------:R-:W-:Y:S02]  /*54f0*/  IMAD.SHL.U32 R142, R189, 0x100, RZ ;  /* 0x00000100bd8e7824 */ /* 0x000fe400078e00ff */
[----:B-1----:R-:W-:Y:S01]  /*5500*/  FFMA2 R14, R14.F32x2.HI_LO, R128.F32x2.HI_LO, R102.F32x2.HI_LO ;  /* 0x000000800e0e7249 */ /* 0x002fe20000000066 */
[C---:B------:R-:W-:Y:S01]  /*5510*/  LOP3.LUT R102, R189.reuse, 0x7, RZ, 0xc0, !PT ;  /* 0x00000007bd667812 */ /* 0x040fe200078ec0ff */
[----:B------:R-:W-:-:S04]  /*5520*/  IMAD.SHL.U32 R103, R189, 0x2, RZ ;  /* 0x00000002bd677824 */ /* 0x000fc800078e00ff */
[C---:B------:R-:W-:Y:S02]  /*5530*/  IMAD R143, R102.reuse, 0x4, R143 ;  /* 0x00000004668f7824 */ /* 0x040fe400078e028f */
[----:B------:R-:W-:-:S05]  /*5540*/  IMAD.SHL.U32 R102, R102, 0x10, RZ ;  /* 0x0000001066667824 */ /* 0x000fca00078e00ff */
[C---:B------:R-:W-:Y:S02]  /*5550*/  LOP3.LUT R142, R102.reuse, 0xf00, R142, 0xf8, !PT ;  /* 0x00000f00668e7812 */ /* 0x040fe400078ef88e */
[----:B------:R-:W-:Y:S02]  /*5560*/  LOP3.LUT R102, R102, 0x30, R103, 0x78, !PT ;  /* 0x0000003066667812 */ /* 0x000fe400078e7867 */
[----:B------:R-:W-:Y:S03]  /*5570*/  LDS R103, [R217] ;  /* 0x00000000d9677984 */ /* 0x000fe60000000800 */
[----:B------:R-:W-:Y:S02]  /*5580*/  IMAD.U32 R143, R143, 0x40, R102 ;  /* 0x000000408f8f7824 */ /* 0x000fe400078e0066 */
[----:B------:R-:W-:Y:S01]  /*5590*/  LDS R102, [R219] ;  /* 0x00000000db667984 */ /* 0x000fe20000000800 */
[----:B------:R-:W-:Y:S01]  /*55a0*/  BAR.SYNC.DEFER_BLOCKING 0x0 ;  /* 0x0000000000007b1d */ /* 0x000fe20000010000 */
[----:B------:R-:W-:-:S02]  /*55b0*/  LOP3.LUT R142, R142, 0x10, R189, 0x78, !PT ;  /* 0x000000108e8e7812 */ /* 0x000fc400078e78bd */
[----:B------:R-:W-:-:S05]  /*55c0*/  LOP3.LUT R189, R0, 0x20, RZ, 0x3c, !PT ;  /* 0x0000002000bd7812 */ /* 0x000fca00078e3cff */
[----:B------:R-:W0:Y:S01]  /*55d0*/  S2UR UR6, SR_CgaCtaId ;  /* 0x00000000000679c3 */ /* 0x000e220000008800 */
[----:B------:R-:W-:Y:S02]  /*55e0*/  F2FP.F16.F32.PACK_AB R104, R119, R104 ;  /* 0x000000687768723e */ /* 0x000fe400000000ff */
[----:B------:R-:W-:Y:S01]  /*55f0*/  F2FP.F16.F32.PACK_AB R105, R105, R118 ;  /* 0x000000766969723e */ /* 0x000fe200000000ff */
[----:B------:R-:W-:Y:S04]  /*5600*/  STS.U16 [R0+UR8], R5 ;  /* 0x0000000500007988 */ /* 0x000fe80008000408 */
        /* <DEDUP_REMOVED lines=11> */
[----:B-----5:R-:W-:Y:S04]  /*56c0*/  STS.U16 [R0+UR8+0x6000], R209 ;  /* 0x006000d100007988 */ /* 0x020fe80008000408 */
        /* <DEDUP_REMOVED lines=12> */
[----:B------:R-:W-:Y:S01]  /*5790*/  STS.U16 [R189+UR8+0x4a00], R198 ;  /* 0x004a00c6bd007988 */ /* 0x000fe20008000408 */
[----:B------:R-:W-:-:S03]  /*57a0*/  F2FP.F16.F32.PACK_AB R106, R106, R117 ;  /* 0x000000756a6a723e */ /* 0x000fc600000000ff */
[----:B------:R-:W-:Y:S01]  /*57b0*/  STS.U16 [R189+UR8+0x5200], R190 ;  /* 0x005200bebd007988 */ /* 0x000fe20008000408 */
[----:B------:R-:W-:-:S03]  /*57c0*/  F2FP.F16.F32.PACK_AB R107, R107, R116 ;  /* 0x000000746b6b723e */ /* 0x000fc600000000ff */
[----:B------:R-:W-:Y:S01]  /*57d0*/  STS.U16 [R189+UR8+0x5a00], R208 ;  /* 0x005a00d0bd007988 */ /* 0x000fe20008000408 */
[----:B------:R-:W-:-:S03]  /*57e0*/  F2FP.F16.F32.PACK_AB R108, R108, R115 ;  /* 0x000000736c6c723e */ /* 0x000fc600000000ff */
[----:B------:R-:W-:Y:S01]  /*57f0*/  STS.U16 [R189+UR8+0x6200], R220 ;  /* 0x006200dcbd007988 */ /* 0x000fe20008000408 */
[----:B------:R-:W-:Y:S02]  /*5800*/  F2FP.F16.F32.PACK_AB R109, R109, R114 ;  /* 0x000000726d6d723e */ /* 0x000fe400000000ff */
[----:B------:R-:W-:Y:S01]  /*5810*/  F2FP.F16.F32.PACK_AB R110, R110, R113 ;  /* 0x000000716e6e723e */ /* 0x000fe200000000ff */
[----:B------:R-:W-:Y:S01]  /*5820*/  STS.U16 [R189+UR8+0x6a00], R222 ;  /* 0x006a00debd007988 */ /* 0x000fe20008000408 */
[----:B------:R-:W-:-:S03]  /*5830*/  F2FP.F16.F32.PACK_AB R111, R111, R112 ;  /* 0x000000706f6f723e */ /* 0x000fc600000000ff */
        /* <DEDUP_REMOVED lines=30> */
[----:B----4-:R-:W-:Y:S04]  /*5a20*/  STS.U16 [R247+UR8+0x6600], R243 ;  /* 0x006600f3f7007988 */ /* 0x010fe80008000408 */
[----:B--2---:R-:W-:Y:S04]  /*5a30*/  STS.U16 [R247+UR8+0x6e00], R238 ;  /* 0x006e00eef7007988 */ /* 0x004fe80008000408 */
[----:B---3--:R-:W-:Y:S04]  /*5a40*/  STS.U16 [R247+UR8+0x7600], R240 ;  /* 0x007600f0f7007988 */ /* 0x008fe80008000408 */
[----:B------:R-:W-:Y:S04]  /*5a50*/  STS.U16 [R247+UR8+0x7e00], R188 ;  /* 0x007e00bcf7007988 */ /* 0x000fe80008000408 */
[----:B------:R-:W-:Y:S04]  /*5a60*/  STSM.16.M88.4 [R235+0xa000], R104 ;  /* 0x00a00068eb007844 */ /* 0x000fe80000000200 */
[----:B------:R-:W-:Y:S01]  /*5a70*/  STSM.16.M88.4 [R235+0xb000], R108 ;  /* 0x00b0006ceb007844 */ /* 0x000fe20000000200 */
[----:B------:R-:W-:-:S02]  /*5a80*/  UMOV UR5, 0x400 ;  /* 0x0000040000057882 */ /* 0x000fc40000000000 */
[----:B0-----:R-:W-:Y:S01]  /*5a90*/  ULEA UR5, UR6, UR5, 0x18 ;  /* 0x0000000506057291 */ /* 0x001fe2000f8ec0ff */
[----:B------:R-:W-:Y:S01]  /*5aa0*/  BAR.SYNC.DEFER_BLOCKING 0x0 ;  /* 0x0000000000007b1d */ /* 0x000fe20000010000 */
[----:B-1----:R-:W-:-:S07]  /*5ab0*/  LOP3.LUT R141, R142, 0x20, RZ, 0x3c, !PT ;  /* 0x000000208e8d7812 */ /* 0x002fce00078e3cff */
[----:B------:R-:W-:Y:S04]  /*5ac0*/  LDSM.16.M88.4 R124, [R142+UR5+0xa000] ;  /* 0x00a000058e7c783b */ /* 0x000fe80008000200 */
[----:B------:R-:W0:Y:S04]  /*5ad0*/  LDSM.16.M88.4 R104, [R143+UR5] ;  /* 0x000000058f68783b */ /* 0x000e280008000200 */
[----:B------:R-:W1:Y:S04]  /*5ae0*/  LDSM.16.M88.4 R108, [R143+UR5+0x4000] ;  /* 0x004000058f6c783b */ /* 0x000e680008000200 */
[----:B------:R-:W2:Y:S04]  /*5af0*/  LDSM.16.M88.4 R112, [R142+UR5+0xb000] ;  /* 0x00b000058e70783b */ /* 0x000ea80008000200 */
[----:B------:R-:W-:Y:S04]  /*5b00*/  LDSM.16.M88.4 R120, [R141+UR5+0xb000] ;  /* 0x00b000058d78783b */ /* 0x000fe80008000200 */
[----:B------:R-:W3:Y:S01]  /*5b10*/  LDSM.16.M88.4 R116, [R141+UR5+0xa000] ;  /* 0x00a000058d74783b */ /* 0x000ee20008000200 */
[C---:B------:R-:W-:Y:S01]  /*5b20*/  FMUL R84, R128.reuse, R84 ;  /* 0x0000005480547220 */ /* 0x040fe20000400000 */
[C---:B------:R-:W-:Y:S01]  /*5b30*/  FMUL R85, R128.reuse, R85 ;  /* 0x0000005580557220 */ /* 0x040fe20000400000 */
[C---:B------:R-:W-:Y:S01]  /*5b40*/  FMUL R86, R129.reuse, R86 ;  /* 0x0000005681567220 */ /* 0x040fe20000400000 */
[C---:B------:R-:W-:Y:S01]  /*5b50*/  FMUL R87, R129.reuse, R87 ;  /* 0x0000005781577220 */ /* 0x040fe20000400000 */
[C---:B------:R-:W-:Y:S01]  /*5b60*/  FMUL R88, R128.reuse, R88 ;  /* 0x0000005880587220 */ /* 0x040fe20000400000 */
[----:B------:R-:W-:Y:S01]  /*5b70*/  FMUL R89, R128, R89 ;  /* 0x0000005980597220 */ /* 0x000fe20000400000 */
[C---:B------:R-:W-:Y:S01]  /*5b80*/  FMUL R90, R129.reuse, R90 ;  /* 0x0000005a815a7220 */ /* 0x040fe20000400000 */
[----:B------:R-:W-:Y:S01]  /*5b90*/  FMUL R91, R129, R91 ;  /* 0x0000005b815b7220 */ /* 0x000fe20000400000 */
[C---:B------:R-:W-:Y:S01]  /*5ba0*/  FMUL R92, R6.reuse, R92 ;  /* 0x0000005c065c7220 */ /* 0x040fe20000400000 */
[----:B------:R-:W-:Y:S01]  /*5bb0*/  FMUL R93, R6, R93 ;  /* 0x0000005d065d7220 */ /* 0x000fe20000400000 */
[C---:B------:R-:W-:Y:S01]  /*5bc0*/  FMUL R94, R7.reuse, R94 ;  /* 0x0000005e075e7220 */ /* 0x040fe20000400000 */
[----:B------:R-:W-:Y:S01]  /*5bd0*/  FMUL R95, R7, R95 ;  /* 0x0000005f075f7220 */ /* 0x000fe20000400000 */
[----:B------:R-:W-:Y:S01]  /*5be0*/  LOP3.LUT R2, R142, 0x40, RZ, 0x3c, !PT ;  /* 0x000000408e027812 */ /* 0x000fe200078e3cff */
[C---:B------:R-:W-:Y:S01]  /*5bf0*/  FMUL R96, R6.reuse, R96 ;  /* 0x0000006006607220 */ /* 0x040fe20000400000 */
[----:B------:R-:W-:Y:S01]  /*5c00*/  LOP3.LUT R5, R143, 0x40, RZ, 0x3c, !PT ;  /* 0x000000408f057812 */ /* 0x000fe200078e3cff */
[----:B------:R-:W-:Y:S01]  /*5c10*/  FMUL R97, R6, R97 ;  /* 0x0000006106617220 */ /* 0x000fe20000400000 */
[C---:B------:R-:W-:Y:S01]  /*5c20*/  FMUL R98, R7.reuse, R98 ;  /* 0x0000006207627220 */ /* 0x040fe20000400000 */
[----:B------:R-:W-:Y:S01]  /*5c30*/  FMUL R99, R7, R99 ;  /* 0x0000006307637220 */ /* 0x000fe20000400000 */
[----:B------:R-:W-:Y:S04]  /*5c40*/  LDSM.16.M88.4 R136, [R2+UR5+0xb000] ;  /* 0x00b000050288783b */ /* 0x000fe80008000200 */
[----:B------:R-:W-:Y:S01]  /*5c50*/  LDSM.16.M88.4 R128, [R5+UR5] ;  /* 0x000000050580783b */ /* 0x000fe20008000200 */
[C---:B0-----:R-:W-:Y:S03]  /*5c60*/  HMMA.16816.F32 R84, R124.reuse, R104, R84 ;  /* 0x000000687c54723c */ /* 0x041fe60000001854 */
[----:B------:R-:W-:Y:S05]  /*5c70*/  LDSM.16.M88.4 R132, [R5+UR5+0x4000] ;  /* 0x004000050584783b */ /* 0x000fea0008000200 */
[----:B-1----:R-:W-:Y:S01]  /*5c80*/  HMMA.16816.F32 R88, R124, R108, R88 ;  /* 0x0000006c7c58723c */ /* 0x002fe20000001858 */
[----:B------:R-:W0:Y:S07]  /*5c90*/  LDSM.16.M88.4 R124, [R2+UR5+0xa000] ;  /* 0x00a00005027c783b */ /* 0x000e2e0008000200 */
[C---:B--2---:R-:W-:Y:S08]  /*5ca0*/  HMMA.16816.F32 R92, R112.reuse, R104, R92 ;  /* 0x00000068705c723c */ /* 0x044ff0000000185c */
[----:B------:R-:W-:Y:S01]  /*5cb0*/  HMMA.16816.F32 R96, R112, R108, R96 ;  /* 0x0000006c7060723c */ /* 0x000fe20000001860 */
[----:B------:R-:W-:-:S07]  /*5cc0*/  LOP3.LUT R140, R142, 0x60, RZ, 0x3c, !PT ;  /* 0x000000608e8c7812 */ /* 0x000fce00078e3cff */
[-C--:B---3--:R-:W-:Y:S08]  /*5cd0*/  HMMA.16816.F32 R84, R116, R106.reuse, R84 ;  /* 0x0000006a7454723c */ /* 0x088ff00000001854 */
[----:B------:R-:W-:Y:S01]  /*5ce0*/  HMMA.16816.F32 R112, R120, R106, R92 ;  /* 0x0000006a7870723c */ /* 0x000fe2000000185c */
[----:B------:R-:W1:Y:S04]  /*5cf0*/  LDSM.16.M88.4 R92, [R140+UR5+0xa000] ;  /* 0x00a000058c5c783b */ /* 0x000e680008000200 */
[----:B------:R-:W2:Y:S03]  /*5d00*/  LDSM.16.M88.4 R104, [R140+UR5+0xb000] ;  /* 0x00b000058c68783b */ /* 0x000ea60008000200 */
[-C--:B------:R-:W-:Y:S01]  /*5d10*/  HMMA.16816.F32 R88, R116, R110.reuse, R88 ;  /* 0x0000006e7458723c */ /* 0x080fe20000001858 */
[----:B------:R-:W-:Y:S07]  /*5d20*/  LDSM.16.M88.4 R116, [R143+UR5+0x80] ;  /* 0x000080058f74783b */ /* 0x000fee0008000200 */
[----:B------:R-:W-:Y:S01]  /*5d30*/  HMMA.16816.F32 R96, R120, R110, R96 ;  /* 0x0000006e7860723c */ /* 0x000fe20000001860 */
[----:B------:R-:W3:Y:S04]  /*5d40*/  LDSM.16.M88.4 R108, [R142+UR5+0xa080] ;  /* 0x00a080058e6c783b */ /* 0x000ee80008000200 */
[----:B------:R-:W4:Y:S03]  /*5d50*/  LDSM.16.M88.4 R120, [R143+UR5+0x4080] ;  /* 0x004080058f78783b */ /* 0x000f260008000200 */
[C---:B0-----:R-:W-:Y:S08]  /*5d60*/  HMMA.16816.F32 R84, R124.reuse, R128, R84 ;  /* 0x000000807c54723c */ /* 0x041ff00000001854 */
[----:B------:R-:W-:Y:S01]  /*5d70*/  HMMA.16816.F32 R88, R124, R132, R88 ;  /* 0x000000847c58723c */ /* 0x000fe20000001858 */
[----:B------:R-:W0:Y:S07]  /*5d80*/  LDSM.16.M88.4 R124, [R142+UR5+0xb080] ;  /* 0x00b080058e7c783b */ /* 0x000e2e0008000200 */
[C---:B------:R-:W-:Y:S08]  /*5d90*/  HMMA.16816.F32 R112, R136.reuse, R128, R112 ;  /* 0x000000808870723c */ /* 0x040ff00000001870 */
[----:B------:R-:W-:Y:S01]  /*5da0*/  HMMA.16816.F32 R96, R136, R132, R96 ;  /* 0x000000848860723c */ /* 0x000fe20000001860 */
[----:B------:R-:W-:Y:S07]  /*5db0*/  LDSM.16.M88.4 R136, [R2+UR5+0xb080] ;  /* 0x00b080050288783b */ /* 0x000fee0008000200 */
[C---:B-1----:R-:W-:Y:S08]  /*5dc0*/  HMMA.16816.F32 R84, R92.reuse, R130, R84 ;  /* 0x000000825c54723c */ /* 0x042ff00000001854 */
[----:B------:R-:W-:Y:S01]  /*5dd0*/  HMMA.16816.F32 R88, R92, R134, R88 ;  /* 0x000000865c58723c */ /* 0x000fe20000001858 */
[----:B------:R-:W-:Y:S07]  /*5de0*/  LDSM.16.M88.4 R92, [R141+UR5+0xb080] ;  /* 0x00b080058d5c783b */ /* 0x000fee0008000200 */
[C---:B--2---:R-:W-:Y:S01]  /*5df0*/  HMMA.16816.F32 R128, R104.reuse, R130, R112 ;  /* 0x000000826880723c */ /* 0x044fe20000001870 */
[----:B------:R-:W1:Y:S07]  /*5e00*/  LDSM.16.M88.4 R112, [R141+UR5+0xa080] ;  /* 0x00a080058d70783b */ /* 0x000e6e0008000200 */
[----:B------:R-:W-:Y:S01]  /*5e10*/  HMMA.16816.F32 R96, R104, R134, R96 ;  /* 0x000000866860723c */ /* 0x000fe20000001860 */
[----:B------:R2:W-:Y:S04]  /*5e20*/  LDSM.16.M88.4 R132, [R2+UR5+0xa080] ;  /* 0x00a080050284783b */ /* 0x0005e80008000200 */
[----:B------:R-:W-:Y:S03]  /*5e30*/  LDSM.16.M88.4 R104, [R5+UR5+0x4080] ;  /* 0x004080050568783b */ /* 0x000fe60008000200 */
[C---:B---3--:R-:W-:Y:S01]  /*5e40*/  HMMA.16816.F32 R84, R108.reuse, R116, R84 ;  /* 0x000000746c54723c */ /* 0x048fe20000001854 */
[----:B------:R-:W3:Y:S01]  /*5e50*/  S2R R144, SR_CTAID.X ;  /* 0x0000000000907919 */ /* 0x000ee20000002500 */
[----:B--2---:R-:W2:Y:S06]  /*5e60*/  LDC R2, c[0x0][0x3c4] ;  /* 0x0000f100ff027b82 */ /* 0x004eac0000000800 */
[----:B----4-:R-:W-:Y:S01]  /*5e70*/  HMMA.16816.F32 R88, R108, R120, R88 ;  /* 0x000000786c58723c */ /* 0x010fe20000001858 */
[----:B------:R4:W5:Y:S07]  /*5e80*/  LDSM.16.M88.4 R108, [R5+UR5+0x80] ;  /* 0x00008005056c783b */ /* 0x00096e0008000200 */
[C---:B0-----:R-:W-:Y:S01]  /*5e90*/  HMMA.16816.F32 R128, R124.reuse, R116, R128 ;  /* 0x000000747c80723c */ /* 0x041fe20000001880 */
[----:B----4-:R-:W0:Y:S07]  /*5ea0*/  LDC R5, c[0x0][0x3d4] ;  /* 0x0000f500ff057b82 */ /* 0x010e2e0000000800 */
[----:B------:R-:W-:Y:S08]  /*5eb0*/  HMMA.16816.F32 R96, R124, R120, R96 ;  /* 0x000000787c60723c */ /* 0x000ff00000001860 */
[C---:B-1----:R-:W-:Y:S08]  /*5ec0*/  HMMA.16816.F32 R84, R112.reuse, R118, R84 ;  /* 0x000000767054723c */ /* 0x042ff00000001854 */
[----:B------:R-:W-:Y:S01]  /*5ed0*/  HMMA.16816.F32 R88, R112, R122, R88 ;  /* 0x0000007a7058723c */ /* 0x000fe20000001858 */
[----:B------:R-:W-:Y:S07]  /*5ee0*/  LDSM.16.M88.4 R112, [R140+UR5+0xb080] ;  /* 0x00b080058c70783b */ /* 0x000fee0008000200 */
[C---:B------:R-:W-:Y:S01]  /*5ef0*/  HMMA.16816.F32 R128, R92.reuse, R118, R128 ;  /* 0x000000765c80723c */ /* 0x040fe20000001880 */
[----:B------:R-:W1:Y:S07]  /*5f00*/  LDSM.16.M88.4 R116, [R140+UR5+0xa080] ;  /* 0x00a080058c74783b */ /* 0x000e6e0008000200 */
[----:B------:R-:W-:Y:S01]  /*5f10*/  HMMA.16816.F32 R96, R92, R122, R96 ;  /* 0x0000007a5c60723c */ /* 0x000fe20000001860 */
[----:B---3--:R-:W-:Y:S01]  /*5f20*/  IMAD.SHL.U32 R144, R144, 0x20, RZ ;  /* 0x0000002090907824 */ /* 0x008fe200078e00ff */
[----:B------:R-:W-:-:S06]  /*5f30*/  UIADD3 UR4, UPT, UPT, UR4, 0x80, URZ ;  /* 0x0000008004047890 */ /* 0x000fcc000fffe0ff */
[----:B-----5:R-:W-:Y:S01]  /*5f40*/  HMMA.16816.F32 R84, R132, R108, R84 ;  /* 0x0000006c8454723c */ /* 0x020fe20000001854 */
[----:B------:R-:W-:-:S07]  /*5f50*/  IADD3 R144, PT, PT, R144, 0x20, RZ ;  /* 0x0000002090907810 */ /* 0x000fce0007ffe0ff */
[----:B------:R-:W-:Y:S08]  /*5f60*/  HMMA.16816.F32 R88, R132, R104, R88 ;  /* 0x000000688458723c */ /* 0x000ff00000001858 */
[C---:B------:R-:W-:Y:S08]  /*5f70*/  HMMA.16816.F32 R128, R136.reuse, R108, R128 ;  /* 0x0000006c8880723c */ /* 0x040ff00000001880 */
[----:B------:R-:W-:Y:S01]  /*5f80*/  HMMA.16816.F32 R96, R136, R104, R96 ;  /* 0x000000688860723c */ /* 0x000fe20000001860 */
[----:B------:R-:W-:Y:S01]  /*5f90*/  ISETP.LE.AND P2, PT, R144, UR4, PT ;  /* 0x0000000490007c0c */ /* 0x000fe2000bf43270 */
[----:B------:R-:W-:-:S02]  /*5fa0*/  FFMA2 R16, R16.F32x2.HI_LO, R6.F32x2.HI_LO, R102.F32x2.HI_LO ;  /* 0x0000000610107249 */ /* 0x000fc40000000066 */
[----:B0-----:R-:W-:Y:S02]  /*5fb0*/  IMAD R4, R5, 0x80, R4 ;  /* 0x0000008005047824 */ /* 0x001fe400078e0204 */
[----:B--2---:R-:W-:Y:S02]  /*5fc0*/  IMAD R3, R2, 0x80, R3 ;  /* 0x0000008002037824 */ /* 0x004fe400078e0203 */
[----:B-1----:R-:W-:Y:S01]  /*5fd0*/  HMMA.16816.F32 R84, R116, R110, R84 ;  /* 0x0000006e7454723c */ /* 0x002fe20000001854 */
[----:B------:R-:W-:Y:S02]  /*5fe0*/  IMAD.MOV.U32 R2, RZ, RZ, R12 ;  /* 0x000000ffff027224 */ /* 0x000fe400078e000c */
[----:B------:R-:W-:Y:S02]  /*5ff0*/  IMAD.MOV.U32 R5, RZ, RZ, R13 ;  /* 0x000000ffff057224 */ /* 0x000fe400078e000d */
[----:B------:R-:W-:-:S03]  /*6000*/  IMAD.MOV.U32 R6, RZ, RZ, R100 ;  /* 0x000000ffff067224 */ /* 0x000fc600078e0064 */
[----:B------:R-:W-:Y:S01]  /*6010*/  HMMA.16816.F32 R88, R116, R106, R88 ;  /* 0x0000006a7458723c */ /* 0x000fe20000001858 */
[----:B------:R-:W-:-:S07]  /*6020*/  IMAD.MOV.U32 R7, RZ, RZ, R101 ;  /* 0x000000ffff077224 */ /* 0x000fce00078e0065 */
[C---:B------:R-:W-:Y:S08]  /*6030*/  HMMA.16816.F32 R92, R112.reuse, R110, R128 ;  /* 0x0000006e705c723c */ /* 0x040ff00000001880 */
[----:B------:R-:W-:Y:S01]  /*6040*/  HMMA.16816.F32 R96, R112, R106, R96 ;  /* 0x0000006a7060723c */ /* 0x000fe20000001860 */
[----:B------:R-:W-:-:S04]  /*6050*/  NOP ;  /* 0x0000000000007918 */ /* 0x000fc80000000000 */
[----:B------:R-:W-:-:S15]  /*6060*/  @!P2 BRA `(.L_x_9) ;  /* 0xffffffc80048a947 */ /* 0x000fde000383ffff */
.L_x_0:
[----:B------:R-:W0:Y:S01]  /*6070*/  S2R R42, SR_TID.X ;  /* 0x00000000002a7919 */ /* 0x000e220000002100 */
[C---:B------:R-:W-:Y:S01]  /*6080*/  FSETP.GT.AND P4, PT, |R15|.reuse, 8.50705917302346158658e+37, PT ;  /* 0x7e8000000f00780b */ /* 0x040fe20003f84200 */
[C---:B------:R-:W-:Y:S01]  /*6090*/  FMUL R0, R15.reuse, 8388608 ;  /* 0x4b0000000f007820 */ /* 0x040fe20000400000 */
[C---:B------:R-:W-:Y:S01]  /*60a0*/  FSETP.GEU.AND P5, PT, |R15|.reuse, 1.175494350822287508e-38, PT ;  /* 0x008000000f00780b */ /* 0x040fe20003fae200 */
[----:B------:R-:W1:Y:S01]  /*60b0*/  S2UR UR6, SR_CgaCtaId ;  /* 0x00000000000679c3 */ /* 0x000e620000008800 */
[----:B------:R-:W-:-:S07]  /*60c0*/  FSETP.GEU.AND P6, PT, R15, 1.175494350822287508e-38, PT ;  /* 0x008000000f00780b */ /* 0x000fce0003fce000 */
[----:B------:R-:W-:Y:S01]  /*60d0*/  BAR.SYNC.DEFER_BLOCKING 0x0 ;  /* 0x0000000000007b1d */ /* 0x000fe20000010000 */
[----:B------:R-:W-:Y:S02]  /*60e0*/  FSETP.GT.AND P3, PT, |R14|, 8.50705917302346158658e+37, PT ;  /* 0x7e8000000e00780b */ /* 0x000fe40003f64200 */
[----:B------:R-:W-:Y:S02]  /*60f0*/  FSEL R40, R0, R15, !P6 ;  /* 0x0000000f00287208 */ /* 0x000fe40007000000 */
[C---:B------:R-:W-:Y:S01]  /*6100*/  FSETP.GEU.AND P2, PT, |R14|.reuse, 1.175494350822287508e-38, PT ;  /* 0x008000000e00780b */ /* 0x040fe20003f4e200 */
[----:B------:R-:W-:Y:S01]  /*6110*/  UMOV UR5, 0x400 ;  /* 0x0000040000057882 */ /* 0x000fe20000000000 */
[----:B------:R-:W-:Y:S01]  /*6120*/  FSETP.GEU.AND P1, PT, R14, 1.175494350822287508e-38, PT ;  /* 0x008000000e00780b */ /* 0x000fe20003f2e000 */
[----:B------:R-:W-:Y:S01]  /*6130*/  @P4 FMUL R15, R15, 0.25 ;  /* 0x3e8000000f0f4820 */ /* 0x000fe20000400000 */
[----:B------:R-:W-:Y:S01]  /*6140*/  @P4 FMUL R91, R91, 0.25 ;  /* 0x3e8000005b5b4820 */ /* 0x000fe20000400000 */
[----:B------:R-:W-:Y:S01]  /*6150*/  @P4 FMUL R90, R90, 0.25 ;  /* 0x3e8000005a5a4820 */ /* 0x000fe20000400000 */
[----:B------:R-:W-:Y:S01]  /*6160*/  @P4 FMUL R87, R87, 0.25 ;  /* 0x3e80000057574820 */ /* 0x000fe20000400000 */
[----:B------:R-:W-:Y:S01]  /*6170*/  @!P5 FMUL R15, R15, 16777216 ;  /* 0x4b8000000f0fd820 */ /* 0x000fe20000400000 */
[----:B------:R-:W-:Y:S01]  /*6180*/  @P4 FMUL R86, R86, 0.25 ;  /* 0x3e80000056564820 */ /* 0x000fe20000400000 */
[----:B------:R-:W-:Y:S01]  /*6190*/  @!P5 FMUL R91, R91, 16777216 ;  /* 0x4b8000005b5bd820 */ /* 0x000fe20000400000 */
[----:B------:R-:W-:Y:S01]  /*61a0*/  @!P5 FMUL R90, R90, 16777216 ;  /* 0x4b8000005a5ad820 */ /* 0x000fe20000400000 */
[----:B------:R-:W-:Y:S01]  /*61b0*/  @!P5 FMUL R87, R87, 16777216 ;  /* 0x4b8000005757d820 */ /* 0x000fe20000400000 */
[----:B------:R-:W-:Y:S01]  /*61c0*/  @!P5 FMUL R86, R86, 16777216 ;  /* 0x4b8000005656d820 */ /* 0x000fe20000400000 */
[----:B------:R-:W-:Y:S01]  /*61d0*/  FSETP.GEU.AND P4, PT, R17, 1.175494350822287508e-38, PT ;  /* 0x008000001100780b */ /* 0x000fe20003f8e000 */
[----:B------:R-:W-:Y:S01]  /*61e0*/  @P3 FMUL R89, R89, 0.25 ;  /* 0x3e80000059593820 */ /* 0x000fe20000400000 */
[----:B------:R-:W-:Y:S01]  /*61f0*/  FSETP.GEU.AND P5, PT, |R17|, 1.175494350822287508e-38, PT ;  /* 0x008000001100780b */ /* 0x000fe20003fae200 */
[----:B------:R-:W-:Y:S01]  /*6200*/  @P3 FMUL R88, R88, 0.25 ;  /* 0x3e80000058583820 */ /* 0x000fe20000400000 */
[----:B------:R-:W-:Y:S01]  /*6210*/  @P3 FMUL R85, R85, 0.25 ;  /* 0x3e80000055553820 */ /* 0x000fe20000400000 */
[----:B------:R-:W-:Y:S01]  /*6220*/  @P3 FMUL R84, R84, 0.25 ;  /* 0x3e80000054543820 */ /* 0x000fe20000400000 */
[----:B------:R-:W-:Y:S01]  /*6230*/  @!P2 FMUL R89, R89, 16777216 ;  /* 0x4b8000005959a820 */ /* 0x000fe20000400000 */
[----:B------:R-:W-:Y:S01]  /*6240*/  @!P2 FMUL R88, R88, 16777216 ;  /* 0x4b8000005858a820 */ /* 0x000fe20000400000 */
[C---:B0-----:R-:W-:Y:S01]  /*6250*/  IMAD.SHL.U32 R2, R42.reuse, 0x4, RZ ;  /* 0x000000042a027824 */ /* 0x041fe200078e00ff */
[C---:B------:R-:W-:Y:S01]  /*6260*/  LOP3.LUT R39, R42.reuse, 0x18, RZ, 0xc0, !PT ;  /* 0x000000182a277812 */ /* 0x040fe200078ec0ff */
[----:B------:R-:W-:Y:S01]  /*6270*/  @!P2 FMUL R85, R85, 16777216 ;  /* 0x4b8000005555a820 */ /* 0x000fe20000400000 */
[----:B------:R-:W-:Y:S01]  /*6280*/  LOP3.LUT R0, R42, 0xc0, RZ, 0xc0, !PT ;  /* 0x000000c02a007812 */ /* 0x000fe200078ec0ff */
[----:B------:R-:W-:Y:S01]  /*6290*/  @!P2 FMUL R84, R84, 16777216 ;  /* 0x4b8000005454a820 */ /* 0x000fe20000400000 */
[----:B------:R-:W-:Y:S01]  /*62a0*/  LOP3.LUT R2, R2, 0xfc, RZ, 0xc0, !PT ;  /* 0x000000fc02027812 */ /* 0x000fe200078ec0ff */
[----:B-1----:R-:W-:Y:S01]  /*62b0*/  ULEA UR5, UR6, UR5, 0x18 ;  /* 0x0000000506057291 */ /* 0x002fe2000f8ec0ff */
[----:B------:R-:W-:Y:S01]  /*62c0*/  SHF.R.U32.HI R0, RZ, 0x1, R0 ;  /* 0x00000001ff007819 */ /* 0x000fe20000011600 */
[----:B------:R-:W0:Y:S01]  /*62d0*/  LDC R32, c[0x0][0x3e8] ;  /* 0x0000fa00ff207b82 */ /* 0x000e220000000800 */
[C---:B------:R-:W-:Y:S01]  /*62e0*/  LOP3.LUT R31, R42.reuse, 0x3, RZ, 0xc0, !PT ;  /* 0x000000032a1f7812 */ /* 0x040fe200078ec0ff */
[----:B------:R-:W-:Y:S01]  /*62f0*/  IMAD R3, R39, 0x100, R2 ;  /* 0x0000010027037824 */ /* 0x000fe200078e0202 */
[C---:B------:R-:W-:Y:S01]  /*6300*/  LOP3.LUT R4, R42.reuse, 0xe0, RZ, 0xc0, !PT ;  /* 0x000000e02a047812 */ /* 0x040fe200078ec0ff */
[----:B------:R-:W1:Y:S01]  /*6310*/  MUFU.RCP R2, R15 ;  /* 0x0000000f00027308 */ /* 0x000e620000001000 */
[----:B------:R-:W-:Y:S01]  /*6320*/  LOP3.LUT R5, R42, 0xff, RZ, 0xc0, !PT ;  /* 0x000000ff2a057812 */ /* 0x000fe200078ec0ff */
[----:B------:R-:W2:Y:S01]  /*6330*/  S2R R102, SR_CTAID.X ;  /* 0x0000000000667919 */ /* 0x000ea20000002500 */
[----:B------:R-:W-:Y:S01]  /*6340*/  LOP3.LUT R30, R3, R0, RZ, 0x3c, !PT ;  /* 0x00000000031e7212 */ /* 0x000fe200078e3cff */
[----:B------:R-:W-:Y:S01]  /*6350*/  FMUL R0, R14, 8388608 ;  /* 0x4b0000000e007820 */ /* 0x000fe20000400000 */
[----:B------:R-:W-:Y:S01]  /*6360*/  LEA R31, R31, R4, 0x2 ;  /* 0x000000041f1f7211 */ /* 0x000fe200078e10ff */
[----:B------:R-:W-:Y:S01]  /*6370*/  VIADD R3, R40, 0xc0cafb0d ;  /* 0xc0cafb0d28037836 */ /* 0x000fe20000000000 */
[----:B------:R-:W-:Y:S01]  /*6380*/  FSEL R4, RZ, -23, P6 ;  /* 0xc1b80000ff047808 */ /* 0x000fe20003000000 */
[----:B------:R-:W3:Y:S01]  /*6390*/  S2R R103, SR_TID.X ;  /* 0x0000000000677919 */ /* 0x000ee20000002100 */
[----:B------:R-:W-:Y:S01]  /*63a0*/  FSEL R33, R0, R14, !P1 ;  /* 0x0000000e00217208 */ /* 0x000fe20004800000 */
[----:B------:R-:W-:Y:S01]  /*63b0*/  @P3 FMUL R14, R14, 0.25 ;  /* 0x3e8000000e0e3820 */ /* 0x000fe20000400000 */
[C---:B------:R-:W-:Y:S01]  /*63c0*/  FSETP.GT.AND P6, PT, |R17|.reuse, 8.50705917302346158658e+37, PT ;  /* 0x7e8000001100780b */ /* 0x040fe20003fc4200 */
[----:B------:R-:W-:Y:S01]  /*63d0*/  FMUL R0, R17, 8388608 ;  /* 0x4b00000011007820 */ /* 0x000fe20000400000 */
[----:B------:R-:W-:Y:S01]  /*63e0*/  ISETP.GE.U32.AND P0, PT, R5, 0x20, PT ;  /* 0x000000200500780c */ /* 0x000fe20003f06070 */
[----:B------:R-:W-:Y:S01]  /*63f0*/  @!P2 FMUL R14, R14, 16777216 ;  /* 0x4b8000000e0ea820 */ /* 0x000fe20000400000 */
[----:B------:R-:W-:Y:S01]  /*6400*/  LOP3.LUT R5, R3, 0xff800000, RZ, 0xc0, !PT ;  /* 0xff80000003057812 */ /* 0x000fe200078ec0ff */
[----:B------:R-:W4:Y:S01]  /*6410*/  LDCU.64 UR6, c[0x0][0x3e0] ;  /* 0x00007c00ff0677ac */ /* 0x000f220008000a00 */
[C---:B-1----:R-:W-:Y:S01]  /*6420*/  FMUL R22, R2.reuse, R91 ;  /* 0x0000005b02167220 */ /* 0x042fe20000400000 */
[C---:B------:R-:W-:Y:S01]  /*6430*/  FMUL R23, R2.reuse, R90 ;  /* 0x0000005a02177220 */ /* 0x040fe20000400000 */
[C---:B------:R-:W-:Y:S01]  /*6440*/  FMUL R27, R2.reuse, R87 ;  /* 0x00000057021b7220 */ /* 0x040fe20000400000 */
[----:B------:R-:W-:Y:S01]  /*6450*/  FMUL R26, R2, R86 ;  /* 0x00000056021a7220 */ /* 0x000fe20000400000 */
[----:B------:R-:W-:Y:S01]  /*6460*/  VIADD R2, R33, 0xc0cafb0d ;  /* 0xc0cafb0d21027836 */ /* 0x000fe20000000000 */
[----:B------:R-:W1:Y:S01]  /*6470*/  MUFU.RCP R6, R14 ;  /* 0x0000000e00067308 */ /* 0x000e620000001000 */
[----:B------:R-:W-:Y:S01]  /*6480*/  FSEL R44, R0, R17, !P4 ;  /* 0x00000011002c7208 */ /* 0x000fe20006000000 */
[----:B------:R-:W-:Y:S01]  /*6490*/  @P6 FMUL R17, R17, 0.25 ;  /* 0x3e80000011116820 */ /* 0x000fe20000400000 */
[----:B------:R-:W-:Y:S01]  /*64a0*/  FSEL R0, RZ, -23, P1 ;  /* 0xc1b80000ff007808 */ /* 0x000fe20000800000 */
[----:B------:R-:W-:Y:S01]  /*64b0*/  @P6 FMUL R99, R99, 0.25 ;  /* 0x3e80000063636820 */ /* 0x000fe20000400000 */
[----:B------:R-:W-:Y:S01]  /*64c0*/  LOP3.LUT R2, R2, 0xff800000, RZ, 0xc0, !PT ;  /* 0xff80000002027812 */ /* 0x000fe200078ec0ff */
[----:B------:R-:W-:Y:S01]  /*64d0*/  @!P5 FMUL R17, R17, 16777216 ;  /* 0x4b8000001111d820 */ /* 0x000fe20000400000 */
[----:B------:R-:W-:Y:S01]  /*64e0*/  FSETP.GT.AND P1, PT, |R16|, 8.50705917302346158658e+37, PT ;  /* 0x7e8000001000780b */ /* 0x000fe20003f24200 */
[----:B------:R-:W-:Y:S01]  /*64f0*/  @P6 FMUL R98, R98, 0.25 ;  /* 0x3e80000062626820 */ /* 0x000fe20000400000 */
[----:B------:R-:W-:Y:S01]  /*6500*/  I2FP.F32.S32 R3, R2 ;  /* 0x0000000200037245 */ /* 0x000fe20000201400 */
[----:B------:R-:W-:Y:S01]  /*6510*/  @P6 FMUL R95, R95, 0.25 ;  /* 0x3e8000005f5f6820 */ /* 0x000fe20000400000 */
[----:B------:R-:W-:Y:S01]  /*6520*/  FSETP.GEU.AND P3, PT, |R16|, 1.175494350822287508e-38, PT ;  /* 0x008000001000780b */ /* 0x000fe20003f6e200 */
[----:B------:R-:W-:Y:S01]  /*6530*/  @P6 FMUL R94, R94, 0.25 ;  /* 0x3e8000005e5e6820 */ /* 0x000fe20000400000 */
[C---:B------:R-:W-:Y:S01]  /*6540*/  FSETP.GEU.AND P2, PT, R16.reuse, 1.175494350822287508e-38, PT ;  /* 0x008000001000780b */ /* 0x040fe20003f4e000 */
[----:B------:R-:W-:Y:S01]  /*6550*/  FFMA.FTZ R0, R3, 1.1920928955078125e-07, R0 ;  /* 0x3400000003007823 */ /* 0x000fe20000010000 */
[----:B------:R-:W-:Y:S01]  /*6560*/  FMUL R3, R16, 8388608 ;  /* 0x4b00000010037820 */ /* 0x000fe20000400000 */
[----:B------:R-:W-:-:S02]  /*6570*/  VIADD R8, R44, 0xc0cafb0d ;  /* 0xc0cafb0d2c087836 */ /* 0x000fc40000000000 */
[C---:B-1----:R-:W-:Y:S01]  /*6580*/  FMUL R24, R6.reuse, R89 ;  /* 0x0000005906187220 */ /* 0x042fe20000400000 */
[C---:B------:R-:W-:Y:S01]  /*6590*/  FMUL R25, R6.reuse, R88 ;  /* 0x0000005806197220 */ /* 0x040fe20000400000 */
[C---:B------:R-:W-:Y:S01]  /*65a0*/  FMUL R29, R6.reuse, R85 ;  /* 0x00000055061d7220 */ /* 0x040fe20000400000 */
[----:B------:R-:W-:Y:S01]  /*65b0*/  FSEL R41, R3, R16, !P2 ;  /* 0x0000001003297208 */ /* 0x000fe20005000000 */
[----:B------:R-:W-:Y:S01]  /*65c0*/  FMUL R28, R6, R84 ;  /* 0x00000054061c7220 */ /* 0x000fe20000400000 */
[----:B------:R-:W-:Y:S01]  /*65d0*/  @P1 FMUL R16, R16, 0.25 ;  /* 0x3e80000010101820 */ /* 0x000fe20000400000 */
[----:B------:R-:W1:Y:S01]  /*65e0*/  MUFU.RCP R6, R17 ;  /* 0x0000001100067308 */ /* 0x000e620000001000 */
[----:B------:R-:W-:Y:S01]  /*65f0*/  @!P5 FMUL R99, R99, 16777216 ;  /* 0x4b8000006363d820 */ /* 0x000fe20000400000 */
[----:B------:R-:W-:Y:S01]  /*6600*/  @!P5 FMUL R98, R98, 16777216 ;  /* 0x4b8000006262d820 */ /* 0x000fe20000400000 */
[----:B------:R-:W-:Y:S01]  /*6610*/  @!P3 FMUL R16, R16, 16777216 ;  /* 0x4b8000001010b820 */ /* 0x000fe20000400000 */
[----:B------:R-:W-:Y:S01]  /*6620*/  @!P5 FMUL R95, R95, 16777216 ;  /* 0x4b8000005f5fd820 */ /* 0x000fe20000400000 */
[----:B------:R-:W-:Y:S01]  /*6630*/  @!P5 FMUL R94, R94, 16777216 ;  /* 0x4b8000005e5ed820 */ /* 0x000fe20000400000 */
[----:B------:R-:W-:Y:S01]  /*6640*/  I2FP.F32.S32 R7, R5 ;  /* 0x0000000500077245 */ /* 0x000fe20000201400 */
[----:B------:R-:W-:Y:S01]  /*6650*/  @P1 FMUL R96, R96, 0.25 ;  /* 0x3e80000060601820 */ /* 0x000fe20000400000 */
[----:B------:R-:W5:Y:S01]  /*6660*/  MUFU.RCP R11, R16 ;  /* 0x00000010000b7308 */ /* 0x000f620000001000 */
[----:B------:R-:W-:Y:S01]  /*6670*/  @P1 FMUL R92, R92, 0.25 ;  /* 0x3e8000005c5c1820 */ /* 0x000fe20000400000 */
[----:B------:R-:W-:Y:S01]  /*6680*/  @P1 FMUL R97, R97, 0.25 ;  /* 0x3e80000061611820 */ /* 0x000fe20000400000 */
[----:B------:R-:W-:Y:S01]  /*6690*/  @P1 FMUL R93, R93, 0.25 ;  /* 0x3e8000005d5d1820 */ /* 0x000fe20000400000 */
[----:B------:R-:W-:Y:S01]  /*66a0*/  LOP3.LUT R9, R8, 0xff800000, RZ, 0xc0, !PT ;  /* 0xff80000008097812 */ /* 0x000fe200078ec0ff */
[----:B------:R-:W-:Y:S01]  /*66b0*/  FFMA.FTZ R4, R7, 1.1920928955078125e-07, R4 ;  /* 0x3400000007047823 */ /* 0x000fe20000010004 */
[----:B------:R-:W-:Y:S01]  /*66c0*/  @!P3 FMUL R96, R96, 16777216 ;  /* 0x4b8000006060b820 */ /* 0x000fe20000400000 */
[----:B------:R-:W-:Y:S01]  /*66d0*/  @!P3 FMUL R92, R92, 16777216 ;  /* 0x4b8000005c5cb820 */ /* 0x000fe20000400000 */
[----:B------:R-:W-:Y:S01]  /*66e0*/  FSEL R7, RZ, -23, P4 ;  /* 0xc1b80000ff077808 */ /* 0x000fe20002000000 */
[C---:B-1----:R-:W-:Y:S01]  /*66f0*/  FMUL R14, R6.reuse, R99 ;  /* 0x00000063060e7220 */ /* 0x042fe20000400000 */
[C---:B------:R-:W-:Y:S01]  /*6700*/  FMUL R15, R6.reuse, R98 ;  /* 0x00000062060f7220 */ /* 0x040fe20000400000 */
[C---:B------:R-:W-:Y:S01]  /*6710*/  FMUL R19, R6.reuse, R95 ;  /* 0x0000005f06137220 */ /* 0x040fe20000400000 */
[----:B------:R-:W-:Y:S01]  /*6720*/  FMUL R18, R6, R94 ;  /* 0x0000005e06127220 */ /* 0x000fe20000400000 */
[----:B------:R-:W-:-:S02]  /*6730*/  VIADD R6, R41, 0xc0cafb0d ;  /* 0xc0cafb0d29067836 */ /* 0x000fc40000000000 */
[----:B------:R-:W-:Y:S01]  /*6740*/  @!P3 FMUL R97, R97, 16777216 ;  /* 0x4b8000006161b820 */ /* 0x000fe20000400000 */
[----:B------:R-:W-:Y:S01]  /*6750*/  @!P3 FMUL R93, R93, 16777216 ;  /* 0x4b8000005d5db820 */ /* 0x000fe20000400000 */
[----:B------:R-:W-:Y:S01]  /*6760*/  I2FP.F32.S32 R10, R9 ;  /* 0x00000009000a7245 */ /* 0x000fe20000201400 */
[C---:B-----5:R-:W-:Y:S01]  /*6770*/  FMUL R17, R11.reuse, R96 ;  /* 0x000000600b117220 */ /* 0x060fe20000400000 */
[----:B------:R-:W-:Y:S01]  /*6780*/  LOP3.LUT R46, R42, 0x1c, RZ, 0xc0, !PT ;  /* 0x0000001c2a2e7812 */ /* 0x000fe200078ec0ff */
[C---:B------:R-:W-:Y:S01]  /*6790*/  FMUL R20, R11.reuse, R92 ;  /* 0x0000005c0b147220 */ /* 0x040fe20000400000 */
[----:B------:R-:W-:Y:S01]  /*67a0*/  LOP3.LUT R6, R6, 0xff800000, RZ, 0xc0, !PT ;  /* 0xff80000006067812 */ /* 0x000fe200078ec0ff */
[C---:B------:R-:W-:Y:S01]  /*67b0*/  FMUL R16, R11.reuse, R97 ;  /* 0x000000610b107220 */ /* 0x040fe20000400000 */
[----:B------:R-:W-:Y:S01]  /*67c0*/  FMUL R21, R11, R93 ;  /* 0x0000005d0b157220 */ /* 0x000fe20000400000 */
[----:B------:R-:W-:Y:S01]  /*67d0*/  FFMA.FTZ R11, R10, 1.1920928955078125e-07, R7 ;  /* 0x340000000a0b7823 */ /* 0x000fe20000010007 */
[----:B------:R-:W-:Y:S01]  /*67e0*/  IMAD.IADD R5, R40, 0x1, -R5 ;  /* 0x0000000128057824 */ /* 0x000fe200078e0a05 */
[----:B------:R-:W-:Y:S01]  /*67f0*/  I2FP.F32.S32 R8, R6 ;  /* 0x0000000600087245 */ /* 0x000fe20000201400 */
[----:B------:R-:W-:Y:S01]  /*6800*/  IMAD.U32 R7, R31, 0x8, R46 ;  /* 0x000000081f077824 */ /* 0x000fe200078e002e */
[----:B------:R-:W-:Y:S01]  /*6810*/  F2FP.F16.F32.PACK_AB R25, R25, R28 ;  /* 0x0000001c1919723e */ /* 0x000fe200000000ff */
[----:B------:R-:W-:Y:S01]  /*6820*/  FADD R5, R5, -1 ;  /* 0xbf80000005057421 */ /* 0x000fe20000000000 */
[----:B------:R-:W-:Y:S01]  /*6830*/  F2FP.F16.F32.PACK_AB R24, R24, R29 ;  /* 0x0000001d1818723e */ /* 0x000fe200000000ff */
[----:B------:R-:W-:Y:S01]  /*6840*/  IMAD.IADD R9, R44, 0x1, -R9 ;  /* 0x000000012c097824 */ /* 0x000fe200078e0a09 */
[----:B------:R-:W-:Y:S01]  /*6850*/  IADD3 R6, PT, PT, R41, -R6, RZ ;  /* 0x8000000629067210 */ /* 0x000fe20007ffe0ff */
[----:B------:R-:W-:Y:S01]  /*6860*/  STS [R7+UR5], R25 ;  /* 0x0000001907007988 */ /* 0x000fe20008000805 */
[----:B------:R-:W-:Y:S01]  /*6870*/  F2FP.F16.F32.PACK_AB R17, R17, R20 ;  /* 0x000000141111723e */ /* 0x000fe200000000ff */
[----:B------:R-:W-:Y:S01]  /*6880*/  IMAD.MOV.U32 R20, RZ, RZ, 0x3dc6b27f ;  /* 0x3dc6b27fff147424 */ /* 0x000fe200078e00ff */
[----:B------:R-:W-:Y:S01]  /*6890*/  F2FP.F16.F32.PACK_AB R15, R15, R18 ;  /* 0x000000120f0f723e */ /* 0x000fe200000000ff */
[----:B------:R1:W-:Y:S01]  /*68a0*/  STS [R7+UR5+0x80], R24 ;  /* 0x0000801807007988 */ /* 0x0003e20008000805 */
[----:B------:R-:W-:Y:S01]  /*68b0*/  F2FP.F16.F32.PACK_AB R19, R14, R19 ;  /* 0x000000130e13723e */ /* 0x000fe200000000ff */
[----:B------:R-:W-:Y:S01]  /*68c0*/  FADD R9, R9, -1 ;  /* 0xbf80000009097421 */ /* 0x000fe20000000000 */
[----:B------:R-:W-:Y:S01]  /*68d0*/  LOP3.LUT R10, R7, 0x20, RZ, 0x3c, !PT ;  /* 0x00000020070a7812 */ /* 0x000fe200078e3cff */
[----:B------:R-:W-:Y:S01]  /*68e0*/  IMAD.IADD R2, R33, 0x1, -R2 ;  /* 0x0000000121027824 */ /* 0x000fe200078e0a02 */
[C---:B------:R-:W-:Y:S01]  /*68f0*/  LOP3.LUT R14, R7.reuse, 0x40, RZ, 0x3c, !PT ;  /* 0x00000040070e7812 */ /* 0x040fe200078e3cff */
[----:B------:R-:W5:Y:S01]  /*6900*/  LDC.64 R34, c[0x0][0x398] ;  /* 0x0000e600ff227b82 */ /* 0x000f620000000a00 */
[----:B------:R-:W-:Y:S01]  /*6910*/  LOP3.LUT R18, R7, 0x60, RZ, 0x3c, !PT ;  /* 0x0000006007127812 */ /* 0x000fe200078e3cff */
[----:B------:R-:W-:Y:S01]  /*6920*/  FADD R2, R2, -1 ;  /* 0xbf80000002027421 */ /* 0x000fe20000000000 */
[----:B------:R-:W-:Y:S01]  /*6930*/  F2FP.F16.F32.PACK_AB R23, R23, R26 ;  /* 0x0000001a1717723e */ /* 0x000fe200000000ff */
[----:B-1----:R-:W-:Y:S01]  /*6940*/  FADD R7, R6, -1 ;  /* 0xbf80000006077421 */ /* 0x002fe20000000000 */
[C---:B------:R-:W-:Y:S01]  /*6950*/  FFMA.FTZ R6, R5.reuse, R20, -0.16845393180847167969 ;  /* 0xbe2c7f3005067423 */ /* 0x040fe20000010014 */
[----:B------:R-:W-:Y:S01]  /*6960*/  F2FP.F16.F32.PACK_AB R22, R22, R27 ;  /* 0x0000001b1616723e */ /* 0x000fe200000000ff */
[----:B--2---:R-:W-:Y:S01]  /*6970*/  IMAD.SHL.U32 R102, R102, 0x20, RZ ;  /* 0x0000002066667824 */ /* 0x004fe200078e00ff */
[----:B------:R-:W-:Y:S01]  /*6980*/  F2FP.F16.F32.PACK_AB R16, R16, R21 ;  /* 0x000000151010723e */ /* 0x000fe200000000ff */
[C---:B------:R-:W-:Y:S01]  /*6990*/  FFMA.FTZ R6, R5.reuse, R6, 0.1716887056827545166 ;  /* 0x3e2fcf2a05067423 */ /* 0x040fe20000010006 */
[----:B------:R-:W-:Y:S01]  /*69a0*/  STS [R10+UR5+0x800], R23 ;  /* 0x000800170a007988 */ /* 0x000fe20008000805 */
[----:B------:R-:W-:Y:S01]  /*69b0*/  FSEL R3, RZ, -23, P2 ;  /* 0xc1b80000ff037808 */ /* 0x000fe20001000000 */
[----:B----4-:R-:W-:Y:S01]  /*69c0*/  UIMAD UR6, UR12, UR6, URZ ;  /* 0x000000060c0672a4 */ /* 0x010fe2000f8e02ff */
[C---:B------:R-:W-:Y:S01]  /*69d0*/  FFMA.FTZ R6, R5.reuse, R6, -0.17900948226451873779 ;  /* 0xbe374e4305067423 */ /* 0x040fe20000010006 */
[----:B------:R1:W-:Y:S01]  /*69e0*/  STS [R10+UR5+0x880], R22 ;  /* 0x000880160a007988 */ /* 0x0003e20008000805 */
[----:B------:R-:W-:Y:S01]  /*69f0*/  ISETP.GE.U32.AND P2, PT, R44, 0x7f800000, PT ;  /* 0x7f8000002c00780c */ /* 0x000fe20003f46070 */
[----:B------:R-:W-:Y:S01]  /*6a00*/  FFMA.FTZ R8, R8, 1.1920928955078125e-07, R3 ;  /* 0x3400000008087823 */ /* 0x000fe20000010003 */
[C---:B------:R-:W-:Y:S01]  /*6a10*/  FFMA.FTZ R6, R5.reuse, R6, 0.20512372255325317383 ;  /* 0x3e520bf405067423 */ /* 0x040fe20000010006 */
[----:B------:R-:W-:Y:S01]  /*6a20*/  STS [R14+UR5+0x1000], R17 ;  /* 0x001000110e007988 */ /* 0x000fe20008000805 */
[----:B------:R-:W-:Y:S01]  /*6a30*/  FFMA.FTZ R3, R2, R20, -0.16845393180847167969 ;  /* 0xbe2c7f3002037423 */ /* 0x000fe20000010014 */
[----:B------:R-:W-:Y:S01]  /*6a40*/  ISETP.GE.U32.AND P5, PT, R40, 0x7f800000, PT ;  /* 0x7f8000002800780c */ /* 0x000fe20003fa6070 */
[----:B------:R-:W-:Y:S01]  /*6a50*/  FFMA.FTZ R6, R5, R6, -0.24046532809734344482 ;  /* 0xbe763c8b05067423 */ /* 0x000fe20000010006 */
[----:B------:R2:W-:Y:S01]  /*6a60*/  STS [R14+UR5+0x1080], R16 ;  /* 0x001080100e007988 */ /* 0x0005e20008000805 */
[C---:B------:R-:W-:Y:S01]  /*6a70*/  FFMA.FTZ R3, R2.reuse, R3, 0.1716887056827545166 ;  /* 0x3e2fcf2a02037423 */ /* 0x040fe20000010003 */
[----:B-1----:R-:W-:Y:S01]  /*6a80*/  FFMA.FTZ R10, R7, R20, -0.16845393180847167969 ;  /* 0xbe2c7f30070a7423 */ /* 0x002fe20000010014 */
[----:B------:R-:W-:Y:S01]  /*6a90*/  FFMA.FTZ R6, R5, R6, 0.28857114911079406738 ;  /* 0x3e93bf9905067423 */ /* 0x000fe20000010006 */
[----:B------:R1:W-:Y:S01]  /*6aa0*/  STS [R18+UR5+0x1800], R15 ;  /* 0x0018000f12007988 */ /* 0x0003e20008000805 */
[C---:B------:R-:W-:Y:S01]  /*6ab0*/  FFMA.FTZ R3, R2.reuse, R3, -0.17900948226451873779 ;  /* 0xbe374e4302037423 */ /* 0x040fe20000010003 */
[----:B------:R-:W-:Y:S01]  /*6ac0*/  FFMA.FTZ R10, R7, R10, 0.1716887056827545166 ;  /* 0x3e2fcf2a070a7423 */ /* 0x000fe2000001000a */
[----:B------:R-:W-:Y:S01]  /*6ad0*/  FFMA.FTZ R6, R5, R6, -0.36067417263984680176 ;  /* 0xbeb8aa4905067423 */ /* 0x000fe20000010006 */
[----:B------:R4:W-:Y:S01]  /*6ae0*/  STS [R18+UR5+0x1880], R19 ;  /* 0x0018801312007988 */ /* 0x0009e20008000805 */
[C---:B------:R-:W-:Y:S01]  /*6af0*/  FFMA.FTZ R3, R2.reuse, R3, 0.20512372255325317383 ;  /* 0x3e520bf402037423 */ /* 0x040fe20000010003 */
[----:B--2---:R-:W-:Y:S01]  /*6b00*/  FFMA.FTZ R14, R9, R20, -0.16845393180847167969 ;  /* 0xbe2c7f30090e7423 */ /* 0x004fe20000010014 */
[----:B------:R-:W-:Y:S01]  /*6b10*/  FFMA.FTZ R10, R7, R10, -0.17900948226451873779 ;  /* 0xbe374e43070a7423 */ /* 0x000fe2000001000a */
[----:B------:R-:W-:Y:S01]  /*6b20*/  FFMA.FTZ R6, R5, R6, 0.48089820146560668945 ;  /* 0x3ef6384a05067423 */ /* 0x000fe20000010006 */
[C---:B------:R-:W-:Y:S01]  /*6b30*/  FFMA.FTZ R3, R2.reuse, R3, -0.24046532809734344482 ;  /* 0xbe763c8b02037423 */ /* 0x040fe20000010003 */
[----:B------:R-:W-:Y:S01]  /*6b40*/  FFMA.FTZ R14, R9, R14, 0.1716887056827545166 ;  /* 0x3e2fcf2a090e7423 */ /* 0x000fe2000001000e */
[----:B------:R-:W-:Y:S01]  /*6b50*/  FFMA.FTZ R10, R7, R10, 0.20512372255325317383 ;  /* 0x3e520bf4070a7423 */ /* 0x000fe2000001000a */
[----:B------:R-:W-:Y:S01]  /*6b60*/  FFMA.FTZ R6, R5, R6, -0.72134751081466674805 ;  /* 0xbf38aa3b05067423 */ /* 0x000fe20000010006 */
[C---:B------:R-:W-:Y:S01]  /*6b70*/  FFMA.FTZ R3, R2.reuse, R3, 0.28857114911079406738 ;  /* 0x3e93bf9902037423 */ /* 0x040fe20000010003 */
[----:B------:R-:W-:Y:S01]  /*6b80*/  FFMA.FTZ R14, R9, R14, -0.17900948226451873779 ;  /* 0xbe374e43090e7423 */ /* 0x000fe2000001000e */
[----:B------:R-:W-:Y:S01]  /*6b90*/  FFMA.FTZ R10, R7, R10, -0.24046532809734344482 ;  /* 0xbe763c8b070a7423 */ /* 0x000fe2000001000a */
[----:B------:R-:W-:Y:S01]  /*6ba0*/  FMUL R6, R5, R6 ;  /* 0x0000000605067220 */ /* 0x000fe20000400000 */
[C---:B------:R-:W-:Y:S01]  /*6bb0*/  FFMA.FTZ R3, R2.reuse, R3, -0.36067417263984680176 ;  /* 0xbeb8aa4902037423 */ /* 0x040fe20000010003 */
[----:B------:R-:W-:Y:S01]  /*6bc0*/  FFMA.FTZ R14, R9, R14, 0.20512372255325317383 ;  /* 0x3e520bf4090e7423 */ /* 0x000fe2000001000e */
[----:B------:R-:W-:Y:S01]  /*6bd0*/  FFMA.FTZ R10, R7, R10, 0.28857114911079406738 ;  /* 0x3e93bf99070a7423 */ /* 0x000fe2000001000a */
[----:B------:R-:W-:Y:S01]  /*6be0*/  FMUL R6, R5, R6 ;  /* 0x0000000605067220 */ /* 0x000fe20000400000 */
[----:B------:R-:W-:Y:S01]  /*6bf0*/  FFMA.FTZ R3, R2, R3, 0.48089820146560668945 ;  /* 0x3ef6384a02037423 */ /* 0x000fe20000010003 */
[----:B------:R-:W-:Y:S01]  /*6c00*/  FFMA.FTZ R14, R9, R14, -0.24046532809734344482 ;  /* 0xbe763c8b090e7423 */ /* 0x000fe2000001000e */
[----:B------:R-:W-:Y:S01]  /*6c10*/  FFMA.FTZ R10, R7, R10, -0.36067417263984680176 ;  /* 0xbeb8aa49070a7423 */ /* 0x000fe2000001000a */
[----:B------:R-:W-:Y:S01]  /*6c20*/  FFMA.FTZ R5, R5, 1.4426950216293334961, R6 ;  /* 0x3fb8aa3b05057823 */ /* 0x000fe20000010006 */
[----:B------:R-:W-:Y:S01]  /*6c30*/  BAR.SYNC.DEFER_BLOCKING 0x0 ;  /* 0x0000000000007b1d */ /* 0x000fe20000010000 */
[----:B------:R-:W-:Y:S01]  /*6c40*/  FFMA.FTZ R14, R9, R14, 0.28857114911079406738 ;  /* 0x3e93bf99090e7423 */ /* 0x000fe2000001000e */
[----:B------:R-:W-:Y:S01]  /*6c50*/  FFMA.FTZ R10, R7, R10, 0.48089820146560668945 ;  /* 0x3ef6384a070a7423 */ /* 0x000fe2000001000a */
[----:B------:R-:W-:Y:S01]  /*6c60*/  FADD R36, R4, R5 ;  /* 0x0000000504247221 */ /* 0x000fe20000000000 */
[----:B------:R-:W-:Y:S01]  /*6c70*/  SHF.R.U32.HI R5, RZ, 0x5, R42 ;  /* 0x00000005ff057819 */ /* 0x000fe2000001162a */
[----:B------:R-:W-:Y:S01]  /*6c80*/  FFMA.FTZ R14, R9, R14, -0.36067417263984680176 ;  /* 0xbeb8aa49090e7423 */ /* 0x000fe2000001000e */
[----:B------:R-:W-:Y:S01]  /*6c90*/  FFMA.FTZ R10, R7, R10, -0.72134751081466674805 ;  /* 0xbf38aa3b070a7423 */ /* 0x000fe2000001000a */
[C---:B------:R-:W-:Y:S01]  /*6ca0*/  FFMA.FTZ R3, R2.reuse, R3, -0.72134751081466674805 ;  /* 0xbf38aa3b02037423 */ /* 0x040fe20000010003 */
[----:B------:R-:W-:Y:S01]  /*6cb0*/  SGXT.U32 R5, R5, 0x3 ;  /* 0x000000030505781a */ /* 0x000fe20000000000 */
[----:B------:R-:W-:Y:S01]  /*6cc0*/  FFMA.FTZ R14, R9, R14, 0.48089820146560668945 ;  /* 0x3ef6384a090e7423 */ /* 0x000fe2000001000e */
[----:B------:R-:W-:Y:S01]  /*6cd0*/  FMUL R10, R7, R10 ;  /* 0x0000000a070a7220 */ /* 0x000fe20000400000 */
[----:B------:R-:W-:Y:S01]  /*6ce0*/  FMUL R3, R2, R3 ;  /* 0x0000000302037220 */ /* 0x000fe20000400000 */
[----:B------:R-:W-:Y:S01]  /*6cf0*/  ISETP.GE.U32.AND P4, PT, R33, 0x7f800000, PT ;  /* 0x7f8000002100780c */ /* 0x000fe20003f86070 */
[----:B------:R-:W-:Y:S01]  /*6d00*/  FFMA.FTZ R14, R9, R14, -0.72134751081466674805 ;  /* 0xbf38aa3b090e7423 */ /* 0x000fe2000001000e */
[----:B------:R-:W-:Y:S01]  /*6d10*/  FMUL R10, R7, R10 ;  /* 0x0000000a070a7220 */ /* 0x000fe20000400000 */
[----:B0-----:R-:W-:Y:S01]  /*6d20*/  IMAD R5, R5, R32, RZ ;  /* 0x0000002005057224 */ /* 0x001fe200078e02ff */
[----:B------:R-:W-:Y:S01]  /*6d30*/  ISETP.GE.U32.AND P1, PT, R41, 0x7f800000, PT ;  /* 0x7f8000002900780c */ /* 0x000fe20003f26070 */
[----:B------:R-:W-:Y:S01]  /*6d40*/  FMUL R14, R9, R14 ;  /* 0x0000000e090e7220 */ /* 0x000fe20000400000 */
[----:B------:R-:W-:Y:S01]  /*6d50*/  FFMA.FTZ R7, R7, 1.4426950216293334961, R10 ;  /* 0x3fb8aa3b07077823 */ /* 0x000fe2000001000a */
[----:B------:R-:W-:-:S02]  /*6d60*/  IMAD R6, R32, 0x8, R5 ;  /* 0x0000000820067824 */ /* 0x000fc400078e0205 */
[----:B------:R-:W-:Y:S01]  /*6d70*/  FMUL R3, R2, R3 ;  /* 0x0000000302037220 */ /* 0x000fe20000400000 */
[C---:B------:R-:W-:Y:S01]  /*6d80*/  FMUL R14, R9.reuse, R14 ;  /* 0x0000000e090e7220 */ /* 0x040fe20000400000 */
[----:B------:R-:W-:Y:S01]  /*6d90*/  FADD R37, R8, R7 ;  /* 0x0000000708257221 */ /* 0x000fe20000000000 */
[----:B------:R-:W-:Y:S02]  /*6da0*/  @P2 IMAD.MOV.U32 R7, RZ, RZ, 0x7f800000 ;  /* 0x7f800000ff072424 */ /* 0x000fe400078e00ff */
[----:B------:R-:W-:Y:S01]  /*6db0*/  FFMA.FTZ R3, R2, 1.4426950216293334961, R3 ;  /* 0x3fb8aa3b02037823 */ /* 0x000fe20000010003 */
[----:B------:R-:W-:Y:S01]  /*6dc0*/  FFMA.FTZ R14, R9, 1.4426950216293334961, R14 ;  /* 0x3fb8aa3b090e7823 */ /* 0x000fe2000001000e */
[----:B------:R-:W-:Y:S01]  /*6dd0*/  @P4 IMAD.MOV.U32 R2, RZ, RZ, 0x7f800000 ;  /* 0x7f800000ff024424 */ /* 0x000fe200078e00ff */
[----:B---3--:R-:W-:Y:S01]  /*6de0*/  LOP3.LUT R102, R102, 0x1f, R103, 0xf8, !PT ;  /* 0x0000001f66667812 */ /* 0x008fe200078ef867 */
[----:B------:R-:W-:Y:S01]  /*6df0*/  FADD R0, R0, R3 ;  /* 0x0000000300007221 */ /* 0x000fe20000000000 */
[----:B------:R-:W-:Y:S01]  /*6e00*/  FADD R38, R11, R14 ;  /* 0x0000000e0b267221 */ /* 0x000fe20000000000 */
[----:B------:R-:W-:Y:S01]  /*6e10*/  @P2 FFMA.FTZ R38, R44, R7, +INF ;  /* 0x7f8000002c262423 */ /* 0x000fe20000010007 */
[----:B------:R-:W-:Y:S01]  /*6e20*/  LEA R7, R32, R6, 0x3 ;  /* 0x0000000620077211 */ /* 0x000fe200078e18ff */
[----:B------:R-:W-:-:S02]  /*6e30*/  @P5 IMAD.MOV.U32 R3, RZ, RZ, 0x7f800000 ;  /* 0x7f800000ff035424 */ /* 0x000fc400078e00ff */
[----:B------:R-:W-:Y:S01]  /*6e40*/  @P4 FFMA.FTZ R0, R33, R2, +INF ;  /* 0x7f80000021004423 */ /* 0x000fe20000010002 */
[----:B------:R-:W-:Y:S01]  /*6e50*/  @P1 IMAD.MOV.U32 R4, RZ, RZ, 0x7f800000 ;  /* 0x7f800000ff041424 */ /* 0x000fe200078e00ff */
[----:B------:R-:W-:Y:S01]  /*6e60*/  LDS R43, [R30+UR5+0x100] ;  /* 0x000100051e2b7984 */ /* 0x000fe20008000800 */
[----:B------:R-:W-:Y:S02]  /*6e70*/  IMAD R9, R32, 0x8, R7 ;  /* 0x0000000820097824 */ /* 0x000fe400078e0207 */
[----:B------:R-:W-:Y:S01]  /*6e80*/  @P5 FFMA.FTZ R36, R40, R3, +INF ;  /* 0x7f80000028245423 */ /* 0x000fe20000010003 */
[C---:B------:R-:W-:Y:S01]  /*6e90*/  FSETP.NEU.AND P5, PT, R41.reuse, RZ, PT ;  /* 0x000000ff2900720b */ /* 0x040fe20003fad000 */
[----:B------:R-:W-:Y:S01]  /*6ea0*/  @P1 FFMA.FTZ R37, R41, R4, +INF ;  /* 0x7f80000029251423 */ /* 0x000fe20000010004 */
[----:B------:R-:W-:Y:S01]  /*6eb0*/  IMAD R11, R32, 0x8, R9 ;  /* 0x00000008200b7824 */ /* 0x000fe200078e0209 */
[----:B------:R-:W0:Y:S01]  /*6ec0*/  LDS R41, [R30+UR5] ;  /* 0x000000051e297984 */ /* 0x000e220008000800 */
[----:B------:R-:W-:Y:S01]  /*6ed0*/  IMAD R2, R102, UR7, RZ ;  /* 0x0000000766027c24 */ /* 0x000fe2000f8e02ff */
[----:B------:R-:W-:Y:S01]  /*6ee0*/  USHF.L.U32 UR9, UR6, 0x1, URZ ;  /* 0x0000000106097899 */ /* 0x000fe200080006ff */
[----:B-1----:R-:W-:Y:S01]  /*6ef0*/  IMAD R15, R32, 0x8, R11 ;  /* 0x00000008200f7824 */ /* 0x002fe200078e020b */
[----:B------:R-:W1:Y:S01]  /*6f00*/  LDS R45, [R30+UR5+0x200] ;  /* 0x000200051e2d7984 */ /* 0x000e620008000800 */
[----:B------:R-:W-:Y:S01]  /*6f10*/  IMAD.SHL.U32 R3, R2, 0x2, RZ ;  /* 0x0000000202037824 */ /* 0x000fe200078e00ff */
[----:B------:R-:W-:Y:S01]  /*6f20*/  UIMAD.WIDE UR6, UR6, 0x2, URZ ;  /* 0x00000002060678a5 */ /* 0x000fe2000f8e02ff */
[----:B------:R-:W-:Y:S01]  /*6f30*/  IMAD R17, R32, 0x8, R15 ;  /* 0x0000000820117824 */ /* 0x000fe200078e020f */
[----:B------:R-:W2:Y:S01]  /*6f40*/  LDS R47, [R30+UR5+0x300] ;  /* 0x000300051e2f7984 */ /* 0x000ea20008000800 */
[----:B------:R-:W-:Y:S01]  /*6f50*/  IMAD.HI R2, R2, 0x2, RZ ;  /* 0x0000000202027827 */ /* 0x000fe200078e02ff */
[----:B-----5:R-:W-:-:S02]  /*6f60*/  IADD3 R34, P1, P2, R3, UR9, R34 ;  /* 0x0000000903227c10 */ /* 0x020fc4000fa3e022 */
[----:B------:R-:W3:Y:S01]  /*6f70*/  LDS R49, [R30+UR5+0x400] ;  /* 0x000400051e317984 */ /* 0x000ee20008000800 */
[----:B----4-:R-:W-:Y:S01]  /*6f80*/  IMAD R19, R32, 0x8, R17 ;  /* 0x0000000820137824 */ /* 0x010fe200078e0211 */
[----:B------:R-:W-:Y:S01]  /*6f90*/  FSETP.NEU.AND P4, PT, R40, RZ, PT ;  /* 0x000000ff2800720b */ /* 0x000fe20003f8d000 */
[----:B------:R-:W-:Y:S01]  /*6fa0*/  IMAD.SHL.U32 R3, R42, 0x10, RZ ;  /* 0x000000102a037824 */ /* 0x000fe200078e00ff */
[----:B------:R-:W4:Y:S01]  /*6fb0*/  LDS R51, [R30+UR5+0x500] ;  /* 0x000500051e337984 */ /* 0x000f220008000800 */
[----:B------:R-:W-:Y:S01]  /*6fc0*/  IMAD R21, R32, 0x8, R19 ;  /* 0x0000000820157824 */ /* 0x000fe200078e0213 */
[----:B------:R-:W-:Y:S01]  /*6fd0*/  IADD3.X R42, PT, PT, R2, UR7, R35, P1, P2 ;  /* 0x00000007022a7c10 */ /* 0x000fe20008fe4423 */
[----:B------:R-:W5:Y:S01]  /*6fe0*/  LDCU UR6, c[0x0][0x3ec] ;  /* 0x00007d80ff0677ac */ /* 0x000f620008000800 */
[----:B------:R-:W3:Y:S01]  /*6ff0*/  LDS R53, [R30+UR5+0x600] ;  /* 0x000600051e357984 */ /* 0x000ee20008000800 */
[----:B------:R-:W-:Y:S02]  /*7000*/  LOP3.LUT R3, R3, 0x70, RZ, 0xc0, !PT ;  /* 0x0000007003037812 */ /* 0x000fe400078ec0ff */
[-C--:B------:R-:W-:Y:S01]  /*7010*/  LEA R2, P1, R5, R34.reuse, 0x1 ;  /* 0x0000002205027211 */ /* 0x080fe200078208ff */
[----:B------:R-:W4:Y:S01]  /*7020*/  LDS R55, [R30+UR5+0x700] ;  /* 0x000700051e377984 */ /* 0x000f220008000800 */
[----:B------:R-:W-:Y:S01]  /*7030*/  LEA R23, R32, R21, 0x3 ;  /* 0x0000001520177211 */ /* 0x000fe200078e18ff */
[----:B------:R-:W-:Y:S01]  /*7040*/  VIADD R40, R3, UR5 ;  /* 0x0000000503287c36 */ /* 0x000fe20008000000 */
[----:B------:R-:W-:-:S02]  /*7050*/  LEA R4, P2, R6, R34, 0x1 ;  /* 0x0000002206047211 */ /* 0x000fc400078408ff */
[-C--:B------:R-:W-:Y:S01]  /*7060*/  LEA.HI.X.SX32 R3, R5, R42.reuse, 0x1, P1 ;  /* 0x0000002a05037211 */ /* 0x080fe200008f0eff */
[----:B------:R-:W-:Y:S01]  /*7070*/  IMAD R25, R32, 0x8, R23 ;  /* 0x0000000820197824 */ /* 0x000fe200078e0217 */
[----:B------:R-:W-:Y:S02]  /*7080*/  LEA.HI.X.SX32 R5, R6, R42, 0x1, P2 ;  /* 0x0000002a06057211 */ /* 0x000fe400010f0eff */
[-C--:B------:R-:W-:Y:S01]  /*7090*/  LEA R6, P1, R7, R34.reuse, 0x1 ;  /* 0x0000002207067211 */ /* 0x080fe200078208ff */
[C---:B------:R-:W-:Y:S01]  /*70a0*/  IMAD R27, R32.reuse, 0x8, R25 ;  /* 0x00000008201b7824 */ /* 0x040fe200078e0219 */
[----:B------:R-:W-:Y:S02]  /*70b0*/  LEA R8, P2, R9, R34, 0x1 ;  /* 0x0000002209087211 */ /* 0x000fe400078408ff */
[----:B------:R-:W-:Y:S01]  /*70c0*/  LEA.HI.X.SX32 R7, R7, R42, 0x1, P1 ;  /* 0x0000002a07077211 */ /* 0x000fe200008f0eff */
[C---:B------:R-:W-:Y:S01]  /*70d0*/  IMAD R29, R32.reuse, 0x8, R27 ;  /* 0x00000008201d7824 */ /* 0x040fe200078e021b */
[----:B------:R-:W-:Y:S01]  /*70e0*/  LEA R14, P1, R15, R34, 0x1 ;  /* 0x000000220f0e7211 */ /* 0x000fe200078208ff */
[----:B0-----:R-:W-:Y:S01]  /*70f0*/  STG.E.U16 desc[UR10][R2.64], R41 ;  /* 0x0000002902007986 */ /* 0x001fe2000c10150a */
[----:B------:R-:W-:Y:S01]  /*7100*/  LEA.HI.X.SX32 R9, R9, R42, 0x1, P2 ;  /* 0x0000002a09097211 */ /* 0x000fe200010f0eff */
[----:B------:R-:W-:Y:S01]  /*7110*/  IMAD R31, R32, 0x8, R29 ;  /* 0x00000008201f7824 */ /* 0x000fe200078e021d */
[-C--:B------:R-:W-:Y:S01]  /*7120*/  LEA R18, P2, R19, R34.reuse, 0x1 ;  /* 0x0000002213127211 */ /* 0x080fe200078408ff */
[----:B------:R-:W-:Y:S01]  /*7130*/  STG.E.U16 desc[UR10][R4.64], R43 ;  /* 0x0000002b04007986 */ /* 0x000fe2000c10150a */
[----:B------:R-:W-:Y:S01]  /*7140*/  LEA R10, P6, R11, R34, 0x1 ;  /* 0x000000220b0a7211 */ /* 0x000fe200078c08ff */
[----:B-----5:R-:W-:Y:S01]  /*7150*/  UIMAD UR6, UR12, UR6, URZ ;  /* 0x000000060c0672a4 */ /* 0x020fe2000f8e02ff */
[----:B------:R-:W-:Y:S01]  /*7160*/  LEA.HI.X.SX32 R15, R15, R42, 0x1, P1 ;  /* 0x0000002a0f0f7211 */ /* 0x000fe200008f0eff */
[----:B-1----:R0:W-:Y:S01]  /*7170*/  STG.E.U16 desc[UR10][R6.64], R45 ;  /* 0x0000002d06007986 */ /* 0x0021e2000c10150a */
[----:B------:R-:W-:Y:S01]  /*7180*/  LEA R16, P1, R17, R34, 0x1 ;  /* 0x0000002211107211 */ /* 0x000fe200078208ff */
[----:B------:R-:W-:Y:S01]  /*7190*/  USHF.L.U32 UR9, UR6, 0x2, URZ ;  /* 0x0000000206097899 */ /* 0x000fe200080006ff */
[-C--:B------:R-:W-:Y:S01]  /*71a0*/  LEA.HI.X.SX32 R19, R19, R42.reuse, 0x1, P2 ;  /* 0x0000002a13137211 */ /* 0x080fe200010f0eff */
[----:B--2---:R-:W-:Y:S01]  /*71b0*/  STG.E.U16 desc[UR10][R8.64], R47 ;  /* 0x0000002f08007986 */ /* 0x004fe2000c10150a */
[----:B------:R-:W-:Y:S01]  /*71c0*/  LEA.HI.X.SX32 R11, R11, R42, 0x1, P6 ;  /* 0x0000002a0b0b7211 */ /* 0x000fe200030f0eff */
[----:B------:R-:W-:Y:S01]  /*71d0*/  UIMAD.WIDE UR6, UR6, 0x4, URZ ;  /* 0x00000004060678a5 */ /* 0x000fe2000f8e02ff */
[----:B------:R-:W-:-:S02]  /*71e0*/  LEA R22, P2, R23, R34, 0x1 ;  /* 0x0000002217167211 */ /* 0x000fc400078408ff */
[----:B------:R-:W-:Y:S01]  /*71f0*/  FSETP.NEU.AND P3, PT, R33, RZ, PT ;  /* 0x000000ff2100720b */ /* 0x000fe20003f6d000 */
[C---:B------:R-:W-:Y:S01]  /*7200*/  IMAD R33, R32.reuse, 0x8, R31 ;  /* 0x0000000820217824 */ /* 0x040fe200078e021f */
[----:B------:R-:W-:Y:S01]  /*7210*/  LEA.HI.X.SX32 R17, R17, R42, 0x1, P1 ;  /* 0x0000002a11117211 */ /* 0x000fe200008f0eff */
[----:B---3--:R1:W-:Y:S01]  /*7220*/  STG.E.U16 desc[UR10][R10.64], R49 ;  /* 0x000000310a007986 */ /* 0x0083e2000c10150a */
[-C--:B------:R-:W-:Y:S01]  /*7230*/  LEA R24, P6, R25, R34.reuse, 0x1 ;  /* 0x0000002219187211 */ /* 0x080fe200078c08ff */
[----:B------:R-:W-:Y:S01]  /*7240*/  IMAD R35, R32, 0x8, R33 ;  /* 0x0000000820237824 */ /* 0x000fe200078e0221 */
[----:B------:R-:W-:Y:S01]  /*7250*/  LEA R20, P1, R21, R34, 0x1 ;  /* 0x0000002215147211 */ /* 0x000fe200078208ff */
[----:B----4-:R2:W-:Y:S01]  /*7260*/  STG.E.U16 desc[UR10][R14.64], R51 ;  /* 0x000000330e007986 */ /* 0x0105e2000c10150a */
[-C--:B------:R-:W-:Y:S01]  /*7270*/  LEA.HI.X.SX32 R23, R23, R42.reuse, 0x1, P2 ;  /* 0x0000002a17177211 */ /* 0x080fe200010f0eff */
[----:B0-----:R-:W0:Y:S01]  /*7280*/  LDC.64 R6, c[0x0][0x3a0] ;  /* 0x0000e800ff067b82 */ /* 0x001e220000000a00 */
[----:B------:R-:W-:Y:S01]  /*7290*/  LEA.HI.X.SX32 R25, R25, R42, 0x1, P6 ;  /* 0x0000002a19197211 */ /* 0x000fe200030f0eff */
[----:B------:R3:W-:Y:S01]  /*72a0*/  STG.E.U16 desc[UR10][R16.64], R53 ;  /* 0x0000003510007986 */ /* 0x0007e2000c10150a */
[----:B------:R-:W-:-:S02]  /*72b0*/  LEA R28, P2, R29, R34, 0x1 ;  /* 0x000000221d1c7211 */ /* 0x000fc400078408ff */
[----:B------:R-:W-:Y:S01]  /*72c0*/  LEA.HI.X.SX32 R21, R21, R42, 0x1, P1 ;  /* 0x0000002a15157211 */ /* 0x000fe200008f0eff */
[----:B------:R-:W-:Y:S01]  /*72d0*/  STG.E.U16 desc[UR10][R18.64], R55 ;  /* 0x0000003712007986 */ /* 0x000fe2000c10150a */
[-C--:B------:R-:W-:Y:S02]  /*72e0*/  LEA R30, P6, R31, R34.reuse, 0x1 ;  /* 0x000000221f1e7211 */ /* 0x080fe400078c08ff */
[----:B------:R-:W-:Y:S02]  /*72f0*/  LEA R26, P1, R27, R34, 0x1 ;  /* 0x000000221b1a7211 */ /* 0x000fe400078208ff */
[----:B------:R-:W-:Y:S02]  /*7300*/  PRMT R3, R41, 0x7632, R3 ;  /* 0x0000763229037816 */ /* 0x000fe40000000003 */
[-C--:B------:R-:W-:Y:S02]  /*7310*/  LEA.HI.X.SX32 R29, R29, R42.reuse, 0x1, P2 ;  /* 0x0000002a1d1d7211 */ /* 0x080fe400010f0eff */
[----:B-1----:R-:W-:Y:S01]  /*7320*/  PRMT R11, R43, 0x7632, R11 ;  /* 0x000076322b0b7816 */ /* 0x002fe2000000000b */
[----:B------:R1:W-:Y:S01]  /*7330*/  STG.E.U16 desc[UR10][R20.64], R3 ;  /* 0x0000000314007986 */ /* 0x0003e2000c10150a */
[----:B------:R-:W-:-:S02]  /*7340*/  LEA.HI.X.SX32 R31, R31, R42, 0x1, P6 ;  /* 0x0000002a1f1f7211 */ /* 0x000fc400030f0eff */
[----:B------:R-:W-:Y:S01]  /*7350*/  LEA R32, P2, R33, R34, 0x1 ;  /* 0x0000002221207211 */ /* 0x000fe200078408ff */
[----:B------:R-:W-:Y:S01]  /*7360*/  STG.E.U16 desc[UR10][R22.64], R11 ;  /* 0x0000000b16007986 */ /* 0x000fe2000c10150a */
[----:B------:R-:W-:Y:S02]  /*7370*/  PRMT R2, R45, 0x7632, R2 ;  /* 0x000076322d027816 */ /* 0x000fe40000000002 */
[----:B------:R-:W-:Y:S02]  /*7380*/  LEA.HI.X.SX32 R27, R27, R42, 0x1, P1 ;  /* 0x0000002a1b1b7211 */ /* 0x000fe400008f0eff */
[----:B------:R-:W-:Y:S01]  /*7390*/  LEA R34, P6, R35, R34, 0x1 ;  /* 0x0000002223227211 */ /* 0x000fe200078c08ff */
[----:B------:R-:W-:Y:S01]  /*73a0*/  STG.E.U16 desc[UR10][R24.64], R2 ;  /* 0x0000000218007986 */ /* 0x000fe2000c10150a */
[----:B------:R-:W-:Y:S02]  /*73b0*/  PRMT R4, R47, 0x7632, R4 ;  /* 0x000076322f047816 */ /* 0x000fe40000000004 */
[----:B--2---:R-:W-:-:S02]  /*73c0*/  PRMT R14, R49, 0x7632, R14 ;  /* 0x00007632310e7816 */ /* 0x004fc4000000000e */
[----:B------:R-:W-:Y:S01]  /*73d0*/  PRMT R15, R51, 0x7632, R15 ;  /* 0x00007632330f7816 */ /* 0x000fe2000000000f */
[----:B------:R-:W-:Y:S01]  /*73e0*/  STG.E.U16 desc[UR10][R26.64], R4 ;  /* 0x000000041a007986 */ /* 0x000fe2000c10150a */
[-C--:B------:R-:W-:Y:S02]  /*73f0*/  LEA.HI.X.SX32 R33, R33, R42.reuse, 0x1, P2 ;  /* 0x0000002a21217211 */ /* 0x080fe400010f0eff */
[----:B---3--:R-:W-:Y:S01]  /*7400*/  PRMT R16, R53, 0x7632, R16 ;  /* 0x0000763235107816 */ /* 0x008fe20000000010 */
[----:B------:R2:W-:Y:S01]  /*7410*/  STG.E.U16 desc[UR10][R28.64], R14 ;  /* 0x0000000e1c007986 */ /* 0x0005e2000c10150a */
[----:B------:R-:W-:Y:S02]  /*7420*/  LEA.HI.X.SX32 R35, R35, R42, 0x1, P6 ;  /* 0x0000002a23237211 */ /* 0x000fe400030f0eff */
[----:B------:R-:W-:Y:S01]  /*7430*/  PRMT R17, R55, 0x7632, R17 ;  /* 0x0000763237117816 */ /* 0x000fe20000000011 */
[----:B------:R3:W-:Y:S01]  /*7440*/  STG.E.U16 desc[UR10][R30.64], R15 ;  /* 0x0000000f1e007986 */ /* 0x0007e2000c10150a */
[----:B------:R-:W-:-:S02]  /*7450*/  FSETP.NEU.AND P1, PT, R44, RZ, PT ;  /* 0x000000ff2c00720b */ /* 0x000fc40003f2d000 */
[----:B-1----:R-:W-:Y:S01]  /*7460*/  FSEL R3, R0, -INF , P3 ;  /* 0xff80000000037808 */ /* 0x002fe20001800000 */
[----:B------:R1:W-:Y:S01]  /*7470*/  STG.E.U16 desc[UR10][R32.64], R16 ;  /* 0x0000001020007986 */ /* 0x0003e2000c10150a */
[----:B------:R-:W-:Y:S01]  /*7480*/  FSEL R36, R36, -INF , P4 ;  /* 0xff80000024247808 */ /* 0x000fe20002000000 */
[----:B------:R-:W-:Y:S01]  /*7490*/  IMAD.HI R0, R102, 0x4, RZ ;  /* 0x0000000466007827 */ /* 0x000fe200078e02ff */
[----:B------:R-:W-:Y:S01]  /*74a0*/  FSEL R37, R37, -INF , P5 ;  /* 0xff80000025257808 */ /* 0x000fe20002800000 */
[----:B------:R1:W-:Y:S01]  /*74b0*/  STG.E.U16 desc[UR10][R34.64], R17 ;  /* 0x0000001122007986 */ /* 0x0003e2000c10150a */
[----:B------:R-:W-:Y:S01]  /*74c0*/  FSEL R38, R38, -INF , P1 ;  /* 0xff80000026267808 */ /* 0x000fe20000800000 */
[----:B------:R-:W-:Y:S01]  /*74d0*/  FFMA R12, R3, 0.69314718246459960938, R12 ;  /* 0x3f317218030c7823 */ /* 0x000fe2000000000c */
[----:B------:R-:W-:Y:S01]  /*74e0*/  FFMA R13, R36, 0.69314718246459960938, R13 ;  /* 0x3f317218240d7823 */ /* 0x000fe2000000000d */
[----:B--2---:R-:W-:Y:S01]  /*74f0*/  FFMA R14, R37, 0.69314718246459960938, R100 ;  /* 0x3f317218250e7823 */ /* 0x004fe20000000064 */
[----:B------:R-:W-:Y:S01]  /*7500*/  LEA R4, R46, UR5, 0x2 ;  /* 0x000000052e047c11 */ /* 0x000fe2000f8e10ff */
[----:B---3--:R-:W-:Y:S01]  /*7510*/  FFMA R15, R38, 0.69314718246459960938, R101 ;  /* 0x3f317218260f7823 */ /* 0x008fe20000000065 */
[----:B------:R-:W-:Y:S01]  /*7520*/  BAR.SYNC.DEFER_BLOCKING 0x0 ;  /* 0x0000000000007b1d */ /* 0x000fe20000010000 */
[----:B------:R-:W-:Y:S01]  /*7530*/  IMAD.SHL.U32 R3, R102, 0x4, RZ ;  /* 0x0000000466037824 */ /* 0x000fe200078e00ff */
[----:B------:R-:W-:-:S04]  /*7540*/  LEA.HI R40, R39, R40, RZ, 0x1f ;  /* 0x0000002827287211 */ /* 0x000fc800078ff8ff */
[----:B0-----:R-:W-:-:S04]  /*7550*/  IADD3 R2, P1, P2, R3, UR9, R6 ;  /* 0x0000000903027c10 */ /* 0x001fc8000fa3e006 */
[----:B------:R-:W-:Y:S01]  /*7560*/  IADD3.X R3, PT, PT, R0, UR7, R7, P1, P2 ;  /* 0x0000000700037c10 */ /* 0x000fe20008fe4407 */
[----:B------:R1:W-:Y:S01]  /*7570*/  STS.128 [R4], R12 ;  /* 0x0000000c04007388 */ /* 0x0003e20000000c00 */
[----:B------:R-:W-:Y:S06]  /*7580*/  BAR.SYNC.DEFER_BLOCKING 0x0 ;  /* 0x0000000000007b1d */ /* 0x000fec0000010000 */
[----:B------:R-:W-:Y:S05]  /*7590*/  @P0 EXIT ;  /* 0x000000000000094d */ /* 0x000fea0003800000 */
[----:B------:R-:W0:Y:S04]  /*75a0*/  LDS R5, [R40] ;  /* 0x0000000028057984 */ /* 0x000e280000000800 */
[----:B0-----:R-:W-:Y:S01]  /*75b0*/  STG.E desc[UR10][R2.64], R5 ;  /* 0x0000000502007986 */ /* 0x001fe2000c10190a */
[----:B------:R-:W-:Y:S05]  /*75c0*/  EXIT ;  /* 0x000000000000794d */ /* 0x000fea0003800000 */
.L_x_10:
[----:B------:R-:W-:-:S00]  /*75d0*/  BRA `(.L_x_10) ;  /* 0xfffffffc00fc7947 */ /* 0x000fc0000383ffff */
[----:B------:R-:W-:-:S00]  /*75e0*/  NOP ;  /* 0x0000000000007918 */ /* 0x000fc00000000000 */
        /* <DEDUP_REMOVED lines=9> */
.L_x_11:


//--------------------- .nv.global.init           --------------------------
	.section	.nv.global.init,"aw",@progbits
.nv.global.init:
	.type		_$_str,@object
	.size		_$_str,(.L_0 - _$_str)
_$_str:
        /*0000*/ 	.byte	0x5f, 0x5f, 0x43, 0x55, 0x44, 0x41, 0x5f, 0x46, 0x54, 0x5a, 0x00
.L_0:


//--------------------- .nv.shared.attn_fwd       --------------------------
	.section	.nv.shared.attn_fwd,"aw",@nobits
	.sectionflags	@""
	.align	16
	.zero		1024


//--------------------- .nv.shared.reserved.0     --------------------------
	.section	.nv.shared.reserved.0,"aw",@nobits
	.weak		__nv_reservedSMEM_offset_0_alias
	.size		__nv_reservedSMEM_offset_0_alias, 0, 64
	.other		__nv_reservedSMEM_offset_0_alias,@"STO_CUDA_RESERVED_SHARED STV_DEFAULT"
__nv_reservedSMEM_offset_0_alias:
	.zero		0
	.zero		64


//--------------------- .nv.constant0.attn_fwd    --------------------------
	.section	.nv.constant0.attn_fwd,"a",@progbits
	.sectionflags	@""
	.align	4
.nv.constant0.attn_fwd:
	.zero		1032


//--------------------- SYMBOLS --------------------------

	.type		.nv.reservedSmem.offset0,@object
	.size		.nv.reservedSmem.offset0,0x4
	.type		.nv.reservedSmem.cap,@object
	.size		.nv.reservedSmem.cap,0x4
